	.target	sm_100a

	.elftype	@"ET_EXEC"


//--------------------- .note.nv.tkinfo           --------------------------
	.section	.note.nv.tkinfo,"",@"SHT_NOTE"
	.sectionflags	@"SHF_NOTE_NV_TKINFO"
	.tkinfo
        /*0018*/ 	.word	0x00000002
        /*0030*/ 	.string	""
        /*0030*/ 	.string	"ptxas"
        /*0030*/ 	.string	"Cuda compilation tools, release 13.0, V13.0.88"
        /*0030*/ 	.string	"Build cuda_13.0.r13.0/compiler.36424714_0"
        /*0030*/ 	.string	"-arch sm_100a -m 64 "



//--------------------- .note.nv.cuinfo           --------------------------
	.section	.note.nv.cuinfo,"",@"SHT_NOTE"
	.sectionflags	@"SHF_NOTE_NV_CUINFO"
        /*0018*/ 	.short	0x0002
        /*001a*/ 	.short	0x0064
        /*001c*/ 	.short	0x0082
	.zero		2


//--------------------- .nv.info                  --------------------------
	.section	.nv.info,"",@"SHT_CUDA_INFO"
	.align	4


	//----- nvinfo : EIATTR_REGCOUNT
	.align		4
        /*0000*/ 	.byte	0x04, 0x2f
        /*0002*/ 	.short	(.L_19 - .L_18)
	.align		4
.L_18:
        /*0004*/ 	.word	index@(_ZN7cutlass13device_kernelINS_4conv6kernel13ConvUniversalINS1_16ConvProblemShapeILNS1_8OperatorE0ELi3EEENS1_10collective14CollectiveConvINS1_47MainloopSm100TmaUmmaWarpSpecializedImplicitGemmILS5_0ELi16ELi3ELi1ELi2EN4cute5tupleIJNSA_1CILi2EEENSC_ILi1EEESE_EEEEENSB_IJNSC_ILi128EEENSC_ILi64EEENSB_IJNSC_ILi32EEEEEEEEENS_10tfloat32_tESM_NSA_8TiledMMAINSA_8MMA_AtomIJNSA_23SM100_MMA_TF32_2x1SM_SSISM_SM_fLi128ELi64ELNSA_4UMMA5MajorE0ELSR_0ELNSQ_7ScaleInE0ELSS_0EEEEEENSA_6LayoutINSB_IJSE_SE_SE_EEENSB_IJNSC_ILi0EEESX_SX_EEEEENSB_IJNSA_10UnderscoreES10_S10_EEEEENS7_6detail27Sm100ImplicitGemmTileTraitsINSA_25SM100_TMA_2SM_LOAD_IM2COLENSA_14ComposedLayoutINSA_7SwizzleILi3ELi4ELi3EEENSA_18smem_ptr_flag_bitsILi32EEENSV_INSB_IJNSC_ILi8EEESJ_EEENSB_IJSJ_SE_EEEEEEEvEENS14_INSA_18SM100_TMA_2SM_LOADES1F_vEEEENS_8epilogue10collective18CollectiveEpilogueINS1K_23Sm100TmaWarpSpecializedILi3ELi2ELi16ELb1ELb0EEEJNSB_IJSI_SI_SK_EEENSB_IJNSV_ISI_SE_EENSV_INSB_IJNSC_ILi16EEESD_EEENSB_IJSE_SJ_EEEEEEEESM_NSB_IJNSB_IJllllEEESE_SX_EEESM_S1X_NS1K_6fusion15FusionCallbacksIS1O_NS1Y_17LinearCombinationISM_fSM_fLNS_15FloatRoundStyleE2EEES1P_S1V_JEEENSA_5SM1004TMEM4LOAD26SM100_TMEM_LOAD_32dp32b16xENSA_20SM90_TMA_LOAD_IM2COLENS16_INS17_ILi2ELi4ELi3EEES1A_NSV_INSB_IJS1B_S1R_EEENSB_IJS1R_SE_EEEEEEENSA_39AutoVectorizingCopyWithAssumedAlignmentILi128EEENSA_21SM90_TMA_STORE_IM2COLES2D_S2F_S2F_EEEvvEEEEvNT_6ParamsE)
        /*0008*/ 	.word	0x00000055


	//----- nvinfo : EIATTR_FRAME_SIZE
	.align		4
.L_19:
        /*000c*/ 	.byte	0x04, 0x11
        /*000e*/ 	.short	(.L_21 - .L_20)
	.align		4
.L_20:
        /*0010*/ 	.word	index@($__internal_2_$__cuda_sm10x_tcgen05_guardrail_trap_unallocated_columns_being_dealloced)
        /*0014*/ 	.word	0x00000008


	//----- nvinfo : EIATTR_FRAME_SIZE
	.align		4
.L_21:
        /*0018*/ 	.byte	0x04, 0x11
        /*001a*/ 	.short	(.L_23 - .L_22)
	.align		4
.L_22:
        /*001c*/ 	.word	index@($__internal_1_$__cuda_sm10x_tcgen05_guardrail_trap_phase_invalid_during_alloc)
        /*0020*/ 	.word	0x00000008


	//----- nvinfo : EIATTR_FRAME_SIZE
	.align		4
.L_23:
        /*0024*/ 	.byte	0x04, 0x11
        /*0026*/ 	.short	(.L_25 - .L_24)
	.align		4
.L_24:
        /*0028*/ 	.word	index@($__internal_0_$__cuda_sm10x_tcgen05_guardrail_trap_col_being_dealloced_not_returned_by_alloc)
        /*002c*/ 	.word	0x00000008


	//----- nvinfo : EIATTR_FRAME_SIZE
	.align		4
.L_25:
        /*0030*/ 	.byte	0x04, 0x11
        /*0032*/ 	.short	(.L_27 - .L_26)
	.align		4
.L_26:
        /*0034*/ 	.word	index@(_ZN7cutlass13device_kernelINS_4conv6kernel13ConvUniversalINS1_16ConvProblemShapeILNS1_8OperatorE0ELi3EEENS1_10collective14CollectiveConvINS1_47MainloopSm100TmaUmmaWarpSpecializedImplicitGemmILS5_0ELi16ELi3ELi1ELi2EN4cute5tupleIJNSA_1CILi2EEENSC_ILi1EEESE_EEEEENSB_IJNSC_ILi128EEENSC_ILi64EEENSB_IJNSC_ILi32EEEEEEEEENS_10tfloat32_tESM_NSA_8TiledMMAINSA_8MMA_AtomIJNSA_23SM100_MMA_TF32_2x1SM_SSISM_SM_fLi128ELi64ELNSA_4UMMA5MajorE0ELSR_0ELNSQ_7ScaleInE0ELSS_0EEEEEENSA_6LayoutINSB_IJSE_SE_SE_EEENSB_IJNSC_ILi0EEESX_SX_EEEEENSB_IJNSA_10UnderscoreES10_S10_EEEEENS7_6detail27Sm100ImplicitGemmTileTraitsINSA_25SM100_TMA_2SM_LOAD_IM2COLENSA_14ComposedLayoutINSA_7SwizzleILi3ELi4ELi3EEENSA_18smem_ptr_flag_bitsILi32EEENSV_INSB_IJNSC_ILi8EEESJ_EEENSB_IJSJ_SE_EEEEEEEvEENS14_INSA_18SM100_TMA_2SM_LOADES1F_vEEEENS_8epilogue10collective18CollectiveEpilogueINS1K_23Sm100TmaWarpSpecializedILi3ELi2ELi16ELb1ELb0EEEJNSB_IJSI_SI_SK_EEENSB_IJNSV_ISI_SE_EENSV_INSB_IJNSC_ILi16EEESD_EEENSB_IJSE_SJ_EEEEEEEESM_NSB_IJNSB_IJllllEEESE_SX_EEESM_S1X_NS1K_6fusion15FusionCallbacksIS1O_NS1Y_17LinearCombinationISM_fSM_fLNS_15FloatRoundStyleE2EEES1P_S1V_JEEENSA_5SM1004TMEM4LOAD26SM100_TMEM_LOAD_32dp32b16xENSA_20SM90_TMA_LOAD_IM2COLENS16_INS17_ILi2ELi4ELi3EEES1A_NSV_INSB_IJS1B_S1R_EEENSB_IJS1R_SE_EEEEEEENSA_39AutoVectorizingCopyWithAssumedAlignmentILi128EEENSA_21SM90_TMA_STORE_IM2COLES2D_S2F_S2F_EEEvvEEEEvNT_6ParamsE)
        /*0038*/ 	.word	0x00000008


	//----- nvinfo : EIATTR_MIN_STACK_SIZE
	.align		4
.L_27:
        /*003c*/ 	.byte	0x04, 0x12
        /*003e*/ 	.short	(.L_29 - .L_28)
	.align		4
.L_28:
        /*0040*/ 	.word	index@(_ZN7cutlass13device_kernelINS_4conv6kernel13ConvUniversalINS1_16ConvProblemShapeILNS1_8OperatorE0ELi3EEENS1_10collective14CollectiveConvINS1_47MainloopSm100TmaUmmaWarpSpecializedImplicitGemmILS5_0ELi16ELi3ELi1ELi2EN4cute5tupleIJNSA_1CILi2EEENSC_ILi1EEESE_EEEEENSB_IJNSC_ILi128EEENSC_ILi64EEENSB_IJNSC_ILi32EEEEEEEEENS_10tfloat32_tESM_NSA_8TiledMMAINSA_8MMA_AtomIJNSA_23SM100_MMA_TF32_2x1SM_SSISM_SM_fLi128ELi64ELNSA_4UMMA5MajorE0ELSR_0ELNSQ_7ScaleInE0ELSS_0EEEEEENSA_6LayoutINSB_IJSE_SE_SE_EEENSB_IJNSC_ILi0EEESX_SX_EEEEENSB_IJNSA_10UnderscoreES10_S10_EEEEENS7_6detail27Sm100ImplicitGemmTileTraitsINSA_25SM100_TMA_2SM_LOAD_IM2COLENSA_14ComposedLayoutINSA_7SwizzleILi3ELi4ELi3EEENSA_18smem_ptr_flag_bitsILi32EEENSV_INSB_IJNSC_ILi8EEESJ_EEENSB_IJSJ_SE_EEEEEEEvEENS14_INSA_18SM100_TMA_2SM_LOADES1F_vEEEENS_8epilogue10collective18CollectiveEpilogueINS1K_23Sm100TmaWarpSpecializedILi3ELi2ELi16ELb1ELb0EEEJNSB_IJSI_SI_SK_EEENSB_IJNSV_ISI_SE_EENSV_INSB_IJNSC_ILi16EEESD_EEENSB_IJSE_SJ_EEEEEEEESM_NSB_IJNSB_IJllllEEESE_SX_EEESM_S1X_NS1K_6fusion15FusionCallbacksIS1O_NS1Y_17LinearCombinationISM_fSM_fLNS_15FloatRoundStyleE2EEES1P_S1V_JEEENSA_5SM1004TMEM4LOAD26SM100_TMEM_LOAD_32dp32b16xENSA_20SM90_TMA_LOAD_IM2COLENS16_INS17_ILi2ELi4ELi3EEES1A_NSV_INSB_IJS1B_S1R_EEENSB_IJS1R_SE_EEEEEEENSA_39AutoVectorizingCopyWithAssumedAlignmentILi128EEENSA_21SM90_TMA_STORE_IM2COLES2D_S2F_S2F_EEEvvEEEEvNT_6ParamsE)
        /*0044*/ 	.word	0x00000008
.L_29:


//--------------------- .nv.compat                --------------------------
	.section	.nv.compat,"",@"SHT_CUDA_COMPAT_INFO"
	.align	4
        /*0000*/ 	.byte	0x02, 0x09, 0x01, 0x00, 0x02, 0x02, 0x02, 0x00, 0x02, 0x05, 0x05, 0x00, 0x03, 0x07, 0x01, 0x01
        /*0010*/ 	.byte	0x02, 0x03, 0x01, 0x00, 0x02, 0x06, 0x01, 0x00, 0x04, 0x0b, 0x08, 0x00, 0x09, 0x00, 0x00, 0x00
        /*0020*/ 	.byte	0x00, 0x00, 0x00, 0x00


//--------------------- .nv.info._ZN7cutlass13device_kernelINS_4conv6kernel13ConvUniversalINS1_16ConvProblemShapeILNS1_8OperatorE0ELi3EEENS1_10collective14CollectiveConvINS1_47MainloopSm100TmaUmmaWarpSpecializedImplicitGemmILS5_0ELi16ELi3ELi1ELi2EN4cute5tupleIJNSA_1CILi2EEENSC_ILi1EEESE_EEEEENSB_IJNSC_ILi128EEENSC_ILi64EEENSB_IJNSC_ILi32EEEEEEEEENS_10tfloat32_tESM_NSA_8TiledMMAINSA_8MMA_AtomIJNSA_23SM100_MMA_TF32_2x1SM_SSISM_SM_fLi128ELi64ELNSA_4UMMA5MajorE0ELSR_0ELNSQ_7ScaleInE0ELSS_0EEEEEENSA_6LayoutINSB_IJSE_SE_SE_EEENSB_IJNSC_ILi0EEESX_SX_EEEEENSB_IJNSA_10UnderscoreES10_S10_EEEEENS7_6detail27Sm100ImplicitGemmTileTraitsINSA_25SM100_TMA_2SM_LOAD_IM2COLENSA_14ComposedLayoutINSA_7SwizzleILi3ELi4ELi3EEENSA_18smem_ptr_flag_bitsILi32EEENSV_INSB_IJNSC_ILi8EEESJ_EEENSB_IJSJ_SE_EEEEEEEvEENS14_INSA_18SM100_TMA_2SM_LOADES1F_vEEEENS_8epilogue10collective18CollectiveEpilogueINS1K_23Sm100TmaWarpSpecializedILi3ELi2ELi16ELb1ELb0EEEJNSB_IJSI_SI_SK_EEENSB_IJNSV_ISI_SE_EENSV_INSB_IJNSC_ILi16EEESD_EEENSB_IJSE_SJ_EEEEEEEESM_NSB_IJNSB_IJllllEEESE_SX_EEESM_S1X_NS1K_6fusion15FusionCallbacksIS1O_NS1Y_17LinearCombinationISM_fSM_fLNS_15FloatRoundStyleE2EEES1P_S1V_JEEENSA_5SM1004TMEM4LOAD26SM100_TMEM_LOAD_32dp32b16xENSA_20SM90_TMA_LOAD_IM2COLENS16_INS17_ILi2ELi4ELi3EEES1A_NSV_INSB_IJS1B_S1R_EEENSB_IJS1R_SE_EEEEEEENSA_39AutoVectorizingCopyWithAssumedAlignmentILi128EEENSA_21SM90_TMA_STORE_IM2COLES2D_S2F_S2F_EEEvvEEEEvNT_6ParamsE --------------------------
	.section	.nv.info._ZN7cutlass13device_kernelINS_4conv6kernel13ConvUniversalINS1_16ConvProblemShapeILNS1_8OperatorE0ELi3EEENS1_10collective14CollectiveConvINS1_47MainloopSm100TmaUmmaWarpSpecializedImplicitGemmILS5_0ELi16ELi3ELi1ELi2EN4cute5tupleIJNSA_1CILi2EEENSC_ILi1EEESE_EEEEENSB_IJNSC_ILi128EEENSC_ILi64EEENSB_IJNSC_ILi32EEEEEEEEENS_10tfloat32_tESM_NSA_8TiledMMAINSA_8MMA_AtomIJNSA_23SM100_MMA_TF32_2x1SM_SSISM_SM_fLi128ELi64ELNSA_4UMMA5MajorE0ELSR_0ELNSQ_7ScaleInE0ELSS_0EEEEEENSA_6LayoutINSB_IJSE_SE_SE_EEENSB_IJNSC_ILi0EEESX_SX_EEEEENSB_IJNSA_10UnderscoreES10_S10_EEEEENS7_6detail27Sm100ImplicitGemmTileTraitsINSA_25SM100_TMA_2SM_LOAD_IM2COLENSA_14ComposedLayoutINSA_7SwizzleILi3ELi4ELi3EEENSA_18smem_ptr_flag_bitsILi32EEENSV_INSB_IJNSC_ILi8EEESJ_EEENSB_IJSJ_SE_EEEEEEEvEENS14_INSA_18SM100_TMA_2SM_LOADES1F_vEEEENS_8epilogue10collective18CollectiveEpilogueINS1K_23Sm100TmaWarpSpecializedILi3ELi2ELi16ELb1ELb0EEEJNSB_IJSI_SI_SK_EEENSB_IJNSV_ISI_SE_EENSV_INSB_IJNSC_ILi16EEESD_EEENSB_IJSE_SJ_EEEEEEEESM_NSB_IJNSB_IJllllEEESE_SX_EEESM_S1X_NS1K_6fusion15FusionCallbacksIS1O_NS1Y_17LinearCombinationISM_fSM_fLNS_15FloatRoundStyleE2EEES1P_S1V_JEEENSA_5SM1004TMEM4LOAD26SM100_TMEM_LOAD_32dp32b16xENSA_20SM90_TMA_LOAD_IM2COLENS16_INS17_ILi2ELi4ELi3EEES1A_NSV_INSB_IJS1B_S1R_EEENSB_IJS1R_SE_EEEEEEENSA_39AutoVectorizingCopyWithAssumedAlignmentILi128EEENSA_21SM90_TMA_STORE_IM2COLES2D_S2F_S2F_EEEvvEEEEvNT_6ParamsE,"",@"SHT_CUDA_INFO"
	.sectionflags	@""
	.align	4


	//----- nvinfo : EIATTR_CUDA_API_VERSION
	.align		4
        /*0000*/ 	.byte	0x04, 0x37
        /*0002*/ 	.short	(.L_31 - .L_30)
.L_30:
        /*0004*/ 	.word	0x00000082


	//----- nvinfo : EIATTR_KPARAM_INFO
	.align		4
.L_31:
        /*0008*/ 	.byte	0x04, 0x17
        /*000a*/ 	.short	(.L_33 - .L_32)
.L_32:
        /*000c*/ 	.word	0x00000000
        /*0010*/ 	.short	0x0000
        /*0012*/ 	.short	0x0000
        /*0014*/ 	.byte	0x00, 0xf0, 0x01, 0x24


	//----- nvinfo : EIATTR_AT_ENTRY_FRAGMENTS
	.align		4
.L_33:
        /*0018*/ 	.byte	0x04, 0x4f
        /*001a*/ 	.short	(.L_35 - .L_34)


	//   ....[0]....
.L_34:
        /*001c*/ 	.word	0x00000007


	//----- nvinfo : EIATTR_RESERVED_SMEM_USED
	.align		4
.L_35:
        /*0020*/ 	.byte	0x01, 0x41
	.zero		2


	//----- nvinfo : EIATTR_SPARSE_MMA_MASK
	.align		4
        /*0024*/ 	.byte	0x03, 0x50
        /*0026*/ 	.short	0x0000


	//----- nvinfo : EIATTR_TCGEN05_2CTA_USED
	.align		4
        /*0028*/ 	.byte	0x01, 0x52
	.zero		2


	//----- nvinfo : EIATTR_MAXREG_COUNT
	.align		4
        /*002c*/ 	.byte	0x03, 0x1b
        /*002e*/ 	.short	0x00ff


	//----- nvinfo : EIATTR_NUM_BARRIERS
	.align		4
        /*0030*/ 	.byte	0x02, 0x4c
        /*0032*/ 	.byte	0x07
	.zero		1


	//----- nvinfo : EIATTR_EXTERNS
	.align		4
        /*0034*/ 	.byte	0x04, 0x0f
        /*0036*/ 	.short	(.L_37 - .L_36)


	//   ....[0]....
	.align		4
.L_36:
        /*0038*/ 	.word	index@(__assertfail)


	//----- nvinfo : EIATTR_MERCURY_ISA_VERSION
	.align		4
.L_37:
        /*003c*/ 	.byte	0x03, 0x5f
        /*003e*/ 	.short	0x0101


	//----- nvinfo : EIATTR_INT_WARP_WIDE_INSTR_OFFSETS
	.align		4
        /*0040*/ 	.byte	0x04, 0x31
        /*0042*/ 	.short	(.L_39 - .L_38)


	//   ....[0]....
.L_38:
        /*0044*/ 	.word	0x00000de0


	//   ....[1]....
        /*0048*/ 	.word	0x00000e90


	//   ....[2]....
        /*004c*/ 	.word	0x00004d40


	//   ....[3]....
        /*0050*/ 	.word	0x00004d60


	//   ....[4]....
        /*0054*/ 	.word	0x00004d90


	//   ....[5]....
        /*0058*/ 	.word	0x00005ab0


	//   ....[6]....
        /*005c*/ 	.word	0x00005c10


	//   ....[7]....
        /*0060*/ 	.word	0x00005c70


	//   ....[8]....
        /*0064*/ 	.word	0x00005e10


	//   ....[9]....
        /*0068*/ 	.word	0x00005ef0


	//   ....[10]....
        /*006c*/ 	.word	0x00005f80


	//----- nvinfo : EIATTR_COOP_GROUP_MASK_REGIDS
	.align		4
.L_39:
        /*0070*/ 	.byte	0x04, 0x29
        /*0072*/ 	.short	(.L_41 - .L_40)


	//   ....[0]....
.L_40:
        /*0074*/ 	.word	0xffffffff


	//   ....[1]....
        /*0078*/ 	.word	0xffffffff


	//   ....[2]....
        /*007c*/ 	.word	0xffffffff


	//   ....[3]....
        /*0080*/ 	.word	0xffffffff


	//   ....[4]....
        /*0084*/ 	.word	0xffffffff


	//   ....[5]....
        /*0088*/ 	.word	0xffffffff


	//   ....[6]....
        /*008c*/ 	.word	0xffffffff


	//   ....[7]....
        /*0090*/ 	.word	0xffffffff


	//   ....[8]....
        /*0094*/ 	.word	0xffffffff


	//   ....[9]....
        /*0098*/ 	.word	0xffffffff


	//   ....[10]....
        /*009c*/ 	.word	0xffffffff


	//   ....[11]....
        /*00a0*/ 	.word	0xffffffff


	//   ....[12]....
        /*00a4*/ 	.word	0xffffffff


	//----- nvinfo : EIATTR_COOP_GROUP_INSTR_OFFSETS
	.align		4
.L_41:
        /*00a8*/ 	.byte	0x04, 0x28
        /*00aa*/ 	.short	(.L_43 - .L_42)


	//   ....[0]....
.L_42:
        /*00ac*/ 	.word	0x000000d0


	//   ....[1]....
        /*00b0*/ 	.word	0x00000540


	//   ....[2]....
        /*00b4*/ 	.word	0x00000890


	//   ....[3]....
        /*00b8*/ 	.word	0x00000a10


	//   ....[4]....
        /*00bc*/ 	.word	0x00000b10


	//   ....[5]....
        /*00c0*/ 	.word	0x00000c60


	//   ....[6]....
        /*00c4*/ 	.word	0x00000f00


	//   ....[7]....
        /*00c8*/ 	.word	0x00002830


	//   ....[8]....
        /*00cc*/ 	.word	0x00003c00


	//   ....[9]....
        /*00d0*/ 	.word	0x000040d0


	//   ....[10]....
        /*00d4*/ 	.word	0x00004100


	//   ....[11]....
        /*00d8*/ 	.word	0x00004c60


	//   ....[12]....
        /*00dc*/ 	.word	0x00004e60


	//----- nvinfo : EIATTR_VRC_CTA_INIT_COUNT
	.align		4
.L_43:
        /*00e0*/ 	.byte	0x02, 0x4a
        /*00e2*/ 	.byte	0x80
	.zero		1


	//----- nvinfo : EIATTR_SYSCALL_OFFSETS
	.align		4
        /*00e4*/ 	.byte	0x04, 0x46
        /*00e6*/ 	.short	(.L_45 - .L_44)


	//   ....[0]....
.L_44:
        /*00e8*/ 	.word	0x00006c40


	//   ....[1]....
        /*00ec*/ 	.word	0x00006d30


	//   ....[2]....
        /*00f0*/ 	.word	0x00007770


	//   ....[3]....
        /*00f4*/ 	.word	0x000081d0


	//----- nvinfo : EIATTR_MBARRIER_INSTR_OFFSETS
	.align		4
.L_45:
        /*00f8*/ 	.byte	0x04, 0x39
        /*00fa*/ 	.short	(.L_47 - .L_46)


	//   ....[0]....
.L_46:
        /*00fc*/ 	.word	0x00000670
        /*0100*/ 	.word	0x000000ff
        /*0104*/ 	.word	0x00000000
        /*0108*/ 	.short	0x0100
        /*010a*/ 	.byte	0x04
	.zero		1


	//   ....[1]....
        /*010c*/ 	.word	0x00000680
        /*0110*/ 	.word	0x000000ff
        /*0114*/ 	.word	0x00000080
        /*0118*/ 	.short	0x0100
        /*011a*/ 	.byte	0x04
	.zero		1


	//   ....[2]....
        /*011c*/ 	.word	0x00000690
        /*0120*/ 	.word	0x000000ff
        /*0124*/ 	.word	0x00000008
        /*0128*/ 	.short	0x0100
        /*012a*/ 	.byte	0x04
	.zero		1


	//   ....[3]....
        /*012c*/ 	.word	0x000006a0
        /*0130*/ 	.word	0x000000ff
        /*0134*/ 	.word	0x00000088
        /*0138*/ 	.short	0x0100
        /*013a*/ 	.byte	0x04
	.zero		1


	//   ....[4]....
        /*013c*/ 	.word	0x000006b0
        /*0140*/ 	.word	0x000000ff
        /*0144*/ 	.word	0x00000010
        /*0148*/ 	.short	0x0100
        /*014a*/ 	.byte	0x04
	.zero		1


	//   ....[5]....
        /*014c*/ 	.word	0x000006c0
        /*0150*/ 	.word	0x000000ff
        /*0154*/ 	.word	0x00000090
        /*0158*/ 	.short	0x0100
        /*015a*/ 	.byte	0x04
	.zero		1


	//   ....[6]....
        /*015c*/ 	.word	0x000006d0
        /*0160*/ 	.word	0x000000ff
        /*0164*/ 	.word	0x00000018
        /*0168*/ 	.short	0x0100
        /*016a*/ 	.byte	0x04
	.zero		1


	//   ....[7]....
        /*016c*/ 	.word	0x000006e0
        /*0170*/ 	.word	0x000000ff
        /*0174*/ 	.word	0x00000098
        /*0178*/ 	.short	0x0100
        /*017a*/ 	.byte	0x04
	.zero		1


	//   ....[8]....
        /*017c*/ 	.word	0x000006f0
        /*0180*/ 	.word	0x000000ff
        /*0184*/ 	.word	0x00000020
        /*0188*/ 	.short	0x0100
        /*018a*/ 	.byte	0x04
	.zero		1


	//   ....[9]....
        /*018c*/ 	.word	0x00000700
        /*0190*/ 	.word	0x000000ff
        /*0194*/ 	.word	0x000000a0
        /*0198*/ 	.short	0x0100
        /*019a*/ 	.byte	0x04
	.zero		1


	//   ....[10]....
        /*019c*/ 	.word	0x00000710
        /*01a0*/ 	.word	0x000000ff
        /*01a4*/ 	.word	0x00000028
        /*01a8*/ 	.short	0x0100
        /*01aa*/ 	.byte	0x04
	.zero		1


	//   ....[11]....
        /*01ac*/ 	.word	0x00000720
        /*01b0*/ 	.word	0x000000ff
        /*01b4*/ 	.word	0x000000a8
        /*01b8*/ 	.short	0x0100
        /*01ba*/ 	.byte	0x04
	.zero		1


	//   ....[12]....
        /*01bc*/ 	.word	0x00000730
        /*01c0*/ 	.word	0x000000ff
        /*01c4*/ 	.word	0x00000030
        /*01c8*/ 	.short	0x0100
        /*01ca*/ 	.byte	0x04
	.zero		1


	//   ....[13]....
        /*01cc*/ 	.word	0x00000740
        /*01d0*/ 	.word	0x000000ff
        /*01d4*/ 	.word	0x000000b0
        /*01d8*/ 	.short	0x0100
        /*01da*/ 	.byte	0x04
	.zero		1


	//   ....[14]....
        /*01dc*/ 	.word	0x00000750
        /*01e0*/ 	.word	0x000000ff
        /*01e4*/ 	.word	0x00000038
        /*01e8*/ 	.short	0x0100
        /*01ea*/ 	.byte	0x04
	.zero		1


	//   ....[15]....
        /*01ec*/ 	.word	0x00000760
        /*01f0*/ 	.word	0x000000ff
        /*01f4*/ 	.word	0x000000b8
        /*01f8*/ 	.short	0x0100
        /*01fa*/ 	.byte	0x04
	.zero		1


	//   ....[16]....
        /*01fc*/ 	.word	0x00000770
        /*0200*/ 	.word	0x000000ff
        /*0204*/ 	.word	0x00000040
        /*0208*/ 	.short	0x0100
        /*020a*/ 	.byte	0x04
	.zero		1


	//   ....[17]....
        /*020c*/ 	.word	0x00000780
        /*0210*/ 	.word	0x000000ff
        /*0214*/ 	.word	0x000000c0
        /*0218*/ 	.short	0x0100
        /*021a*/ 	.byte	0x04
	.zero		1


	//   ....[18]....
        /*021c*/ 	.word	0x00000790
        /*0220*/ 	.word	0x000000ff
        /*0224*/ 	.word	0x00000048
        /*0228*/ 	.short	0x0100
        /*022a*/ 	.byte	0x04
	.zero		1


	//   ....[19]....
        /*022c*/ 	.word	0x000007a0
        /*0230*/ 	.word	0x000000ff
        /*0234*/ 	.word	0x000000c8
        /*0238*/ 	.short	0x0100
        /*023a*/ 	.byte	0x04
	.zero		1


	//   ....[20]....
        /*023c*/ 	.word	0x000007b0
        /*0240*/ 	.word	0x000000ff
        /*0244*/ 	.word	0x00000050
        /*0248*/ 	.short	0x0100
        /*024a*/ 	.byte	0x04
	.zero		1


	//   ....[21]....
        /*024c*/ 	.word	0x000007c0
        /*0250*/ 	.word	0x000000ff
        /*0254*/ 	.word	0x000000d0
        /*0258*/ 	.short	0x0100
        /*025a*/ 	.byte	0x04
	.zero		1


	//   ....[22]....
        /*025c*/ 	.word	0x000007d0
        /*0260*/ 	.word	0x000000ff
        /*0264*/ 	.word	0x00000058
        /*0268*/ 	.short	0x0100
        /*026a*/ 	.byte	0x04
	.zero		1


	//   ....[23]....
        /*026c*/ 	.word	0x000007e0
        /*0270*/ 	.word	0x000000ff
        /*0274*/ 	.word	0x000000d8
        /*0278*/ 	.short	0x0100
        /*027a*/ 	.byte	0x04
	.zero		1


	//   ....[24]....
        /*027c*/ 	.word	0x000007f0
        /*0280*/ 	.word	0x000000ff
        /*0284*/ 	.word	0x00000060
        /*0288*/ 	.short	0x0100
        /*028a*/ 	.byte	0x04
	.zero		1


	//   ....[25]....
        /*028c*/ 	.word	0x00000800
        /*0290*/ 	.word	0x000000ff
        /*0294*/ 	.word	0x000000e0
        /*0298*/ 	.short	0x0100
        /*029a*/ 	.byte	0x04
	.zero		1


	//   ....[26]....
        /*029c*/ 	.word	0x00000810
        /*02a0*/ 	.word	0x000000ff
        /*02a4*/ 	.word	0x00000068
        /*02a8*/ 	.short	0x0100
        /*02aa*/ 	.byte	0x04
	.zero		1


	//   ....[27]....
        /*02ac*/ 	.word	0x00000820
        /*02b0*/ 	.word	0x000000ff
        /*02b4*/ 	.word	0x000000e8
        /*02b8*/ 	.short	0x0100
        /*02ba*/ 	.byte	0x04
	.zero		1


	//   ....[28]....
        /*02bc*/ 	.word	0x00000830
        /*02c0*/ 	.word	0x000000ff
        /*02c4*/ 	.word	0x00000070
        /*02c8*/ 	.short	0x0100
        /*02ca*/ 	.byte	0x04
	.zero		1


	//   ....[29]....
        /*02cc*/ 	.word	0x00000840
        /*02d0*/ 	.word	0x000000ff
        /*02d4*/ 	.word	0x000000f0
        /*02d8*/ 	.short	0x0100
        /*02da*/ 	.byte	0x04
	.zero		1


	//   ....[30]....
        /*02dc*/ 	.word	0x00000850
        /*02e0*/ 	.word	0x000000ff
        /*02e4*/ 	.word	0x00000078
        /*02e8*/ 	.short	0x0100
        /*02ea*/ 	.byte	0x04
	.zero		1


	//   ....[31]....
        /*02ec*/ 	.word	0x00000860
        /*02f0*/ 	.word	0x000000ff
        /*02f4*/ 	.word	0x000000f8
        /*02f8*/ 	.short	0x0100
        /*02fa*/ 	.byte	0x04
	.zero		1


	//   ....[32]....
        /*02fc*/ 	.word	0x000009a0
        /*0300*/ 	.word	0x000000ff
        /*0304*/ 	.word	0x00000100
        /*0308*/ 	.short	0x0100
        /*030a*/ 	.byte	0x04
	.zero		1


	//   ....[33]....
        /*030c*/ 	.word	0x000009b0
        /*0310*/ 	.word	0x000000ff
        /*0314*/ 	.word	0x00000118
        /*0318*/ 	.short	0x0100
        /*031a*/ 	.byte	0x04
	.zero		1


	//   ....[34]....
        /*031c*/ 	.word	0x000009c0
        /*0320*/ 	.word	0x000000ff
        /*0324*/ 	.word	0x00000108
        /*0328*/ 	.short	0x0100
        /*032a*/ 	.byte	0x04
	.zero		1


	//   ....[35]....
        /*032c*/ 	.word	0x000009d0
        /*0330*/ 	.word	0x000000ff
        /*0334*/ 	.word	0x00000120
        /*0338*/ 	.short	0x0100
        /*033a*/ 	.byte	0x04
	.zero		1


	//   ....[36]....
        /*033c*/ 	.word	0x000009e0
        /*0340*/ 	.word	0x000000ff
        /*0344*/ 	.word	0x00000110
        /*0348*/ 	.short	0x0100
        /*034a*/ 	.byte	0x04
	.zero		1


	//   ....[37]....
        /*034c*/ 	.word	0x000009f0
        /*0350*/ 	.word	0x000000ff
        /*0354*/ 	.word	0x00000128
        /*0358*/ 	.short	0x0100
        /*035a*/ 	.byte	0x04
	.zero		1


	//   ....[38]....
        /*035c*/ 	.word	0x00000ae0
        /*0360*/ 	.word	0x000000ff
        /*0364*/ 	.word	0x00000130
        /*0368*/ 	.short	0x0100
        /*036a*/ 	.byte	0x04
	.zero		1


	//   ....[39]....
        /*036c*/ 	.word	0x00000af0
        /*0370*/ 	.word	0x000000ff
        /*0374*/ 	.word	0x00000138
        /*0378*/ 	.short	0x0100
        /*037a*/ 	.byte	0x04
	.zero		1


	//   ....[40]....
        /*037c*/ 	.word	0x00000c30
        /*0380*/ 	.word	0x000000ff
        /*0384*/ 	.word	0x00000140
        /*0388*/ 	.short	0x0100
        /*038a*/ 	.byte	0x06
	.zero		1


	//   ....[41]....
        /*038c*/ 	.word	0x00000c40
        /*0390*/ 	.word	0x000000ff
        /*0394*/ 	.word	0x00000148
        /*0398*/ 	.short	0x0100
        /*039a*/ 	.byte	0x06
	.zero		1


	//   ....[42]....
        /*039c*/ 	.word	0x00000d80
        /*03a0*/ 	.word	0x000000ff
        /*03a4*/ 	.word	0x00000150
        /*03a8*/ 	.short	0x0100
        /*03aa*/ 	.byte	0x04
	.zero		1


	//   ....[43]....
        /*03ac*/ 	.word	0x00000d90
        /*03b0*/ 	.word	0x000000ff
        /*03b4*/ 	.word	0x00000160
        /*03b8*/ 	.short	0x0100
        /*03ba*/ 	.byte	0x04
	.zero		1


	//   ....[44]....
        /*03bc*/ 	.word	0x00000da0
        /*03c0*/ 	.word	0x000000ff
        /*03c4*/ 	.word	0x00000158
        /*03c8*/ 	.short	0x0100
        /*03ca*/ 	.byte	0x04
	.zero		1


	//   ....[45]....
        /*03cc*/ 	.word	0x00000db0
        /*03d0*/ 	.word	0x000000ff
        /*03d4*/ 	.word	0x00000168
        /*03d8*/ 	.short	0x0100
        /*03da*/ 	.byte	0x04
	.zero		1


	//   ....[46]....
        /*03dc*/ 	.word	0x00000eb0
        /*03e0*/ 	.word	0x000000ff
        /*03e4*/ 	.word	0x00000170
        /*03e8*/ 	.short	0x0100
        /*03ea*/ 	.byte	0x06
	.zero		1


	//   ....[47]....
        /*03ec*/ 	.word	0x00001a10
        /*03f0*/ 	.word	0x000000ff
        /*03f4*/ 	.word	0x00000080
        /*03f8*/ 	.short	0x010a
        /*03fa*/ 	.byte	0x04
	.zero		1


	//   ....[48]....
        /*03fc*/ 	.word	0x00001d60
        /*0400*/ 	.word	0x000000ff
        /*0404*/ 	.word	0x00000080
        /*0408*/ 	.short	0x010a
        /*040a*/ 	.byte	0x09
	.zero		1


	//   ....[49]....
        /*040c*/ 	.word	0x00001f10
        /*0410*/ 	.word	0x000000ff
        /*0414*/ 	.word	0x00000080
        /*0418*/ 	.short	0x010a
        /*041a*/ 	.byte	0x08
	.zero		1


	//   ....[50]....
        /*041c*/ 	.word	0x00002140
        /*0420*/ 	.word	0x000000ff
        /*0424*/ 	.word	0x00000138
        /*0428*/ 	.short	0x0101
        /*042a*/ 	.byte	0x1e
	.zero		1


	//   ....[51]....
        /*042c*/ 	.word	0x00002170
        /*0430*/ 	.word	0x000000ff
        /*0434*/ 	.word	0x00000080
        /*0438*/ 	.short	0x010a
        /*043a*/ 	.byte	0x04
	.zero		1


	//   ....[52]....
        /*043c*/ 	.word	0x00002450
        /*0440*/ 	.word	0x000000ff
        /*0444*/ 	.word	0x00000080
        /*0448*/ 	.short	0x010a
        /*044a*/ 	.byte	0x09
	.zero		1


	//   ....[53]....
        /*044c*/ 	.word	0x00002600
        /*0450*/ 	.word	0x000000ff
        /*0454*/ 	.word	0x00000080
        /*0458*/ 	.short	0x010a
        /*045a*/ 	.byte	0x08
	.zero		1


	//   ....[54]....
        /*045c*/ 	.word	0x00002840
        /*0460*/ 	.word	0x000000ff
        /*0464*/ 	.word	0x00000140
        /*0468*/ 	.short	0x010a
        /*046a*/ 	.byte	0x1e
	.zero		1


	//   ....[55]....
        /*046c*/ 	.word	0x00002900
        /*0470*/ 	.word	0x000000ff
        /*0474*/ 	.word	0x00000000
        /*0478*/ 	.short	0x0101
        /*047a*/ 	.byte	0x04
	.zero		1


	//   ....[56]....
        /*047c*/ 	.word	0x00002f00
        /*0480*/ 	.word	0x000000ff
        /*0484*/ 	.word	0x00000000
        /*0488*/ 	.short	0x010a
        /*048a*/ 	.byte	0x04
	.zero		1


	//   ....[57]....
        /*048c*/ 	.word	0x00002fa0
        /*0490*/ 	.word	0x000000ff
        /*0494*/ 	.word	0x00000000
        /*0498*/ 	.short	0x010a
        /*049a*/ 	.byte	0x05
	.zero		1


	//   ....[58]....
        /*049c*/ 	.word	0x00003040
        /*04a0*/ 	.word	0x000000ff
        /*04a4*/ 	.word	0x00000000
        /*04a8*/ 	.short	0x010a
        /*04aa*/ 	.byte	0x05
	.zero		1


	//   ....[59]....
        /*04ac*/ 	.word	0x000030e0
        /*04b0*/ 	.word	0x000000ff
        /*04b4*/ 	.word	0x00000000
        /*04b8*/ 	.short	0x010a
        /*04ba*/ 	.byte	0x05
	.zero		1


	//   ....[60]....
        /*04bc*/ 	.word	0x00003180
        /*04c0*/ 	.word	0x000000ff
        /*04c4*/ 	.word	0x00000000
        /*04c8*/ 	.short	0x010a
        /*04ca*/ 	.byte	0x05
	.zero		1


	//   ....[61]....
        /*04cc*/ 	.word	0x00003220
        /*04d0*/ 	.word	0x000000ff
        /*04d4*/ 	.word	0x00000000
        /*04d8*/ 	.short	0x010a
        /*04da*/ 	.byte	0x05
	.zero		1


	//   ....[62]....
        /*04dc*/ 	.word	0x000032c0
        /*04e0*/ 	.word	0x000000ff
        /*04e4*/ 	.word	0x00000000
        /*04e8*/ 	.short	0x010a
        /*04ea*/ 	.byte	0x05
	.zero		1


	//   ....[63]....
        /*04ec*/ 	.word	0x00003360
        /*04f0*/ 	.word	0x000000ff
        /*04f4*/ 	.word	0x00000000
        /*04f8*/ 	.short	0x010a
        /*04fa*/ 	.byte	0x05
	.zero		1


	//   ....[64]....
        /*04fc*/ 	.word	0x00003400
        /*0500*/ 	.word	0x000000ff
        /*0504*/ 	.word	0x00000000
        /*0508*/ 	.short	0x010a
        /*050a*/ 	.byte	0x05
	.zero		1


	//   ....[65]....
        /*050c*/ 	.word	0x000034a0
        /*0510*/ 	.word	0x000000ff
        /*0514*/ 	.word	0x00000000
        /*0518*/ 	.short	0x010a
        /*051a*/ 	.byte	0x05
	.zero		1


	//   ....[66]....
        /*051c*/ 	.word	0x00003540
        /*0520*/ 	.word	0x000000ff
        /*0524*/ 	.word	0x00000000
        /*0528*/ 	.short	0x010a
        /*052a*/ 	.byte	0x05
	.zero		1


	//   ....[67]....
        /*052c*/ 	.word	0x000035e0
        /*0530*/ 	.word	0x000000ff
        /*0534*/ 	.word	0x00000000
        /*0538*/ 	.short	0x010a
        /*053a*/ 	.byte	0x05
	.zero		1


	//   ....[68]....
        /*053c*/ 	.word	0x00003680
        /*0540*/ 	.word	0x000000ff
        /*0544*/ 	.word	0x00000000
        /*0548*/ 	.short	0x010a
        /*054a*/ 	.byte	0x05
	.zero		1


	//   ....[69]....
        /*054c*/ 	.word	0x00003720
        /*0550*/ 	.word	0x000000ff
        /*0554*/ 	.word	0x00000000
        /*0558*/ 	.short	0x010a
        /*055a*/ 	.byte	0x05
	.zero		1


	//   ....[70]....
        /*055c*/ 	.word	0x000037c0
        /*0560*/ 	.word	0x000000ff
        /*0564*/ 	.word	0x00000000
        /*0568*/ 	.short	0x010a
        /*056a*/ 	.byte	0x05
	.zero		1


	//   ....[71]....
        /*056c*/ 	.word	0x00003870
        /*0570*/ 	.word	0x00000000
        /*0574*/ 	.word	0x00000000
        /*0578*/ 	.short	0x010a
        /*057a*/ 	.byte	0xff
	.zero		1


	//   ....[72]....
        /*057c*/ 	.word	0x000039c0
        /*0580*/ 	.word	0x000000ff
        /*0584*/ 	.word	0x00000148
        /*0588*/ 	.short	0x010a
        /*058a*/ 	.byte	0x04
	.zero		1


	//   ....[73]....
        /*058c*/ 	.word	0x00003a60
        /*0590*/ 	.word	0x000000ff
        /*0594*/ 	.word	0x00000140
        /*0598*/ 	.short	0x010a
        /*059a*/ 	.byte	0x04
	.zero		1


	//   ....[74]....
        /*059c*/ 	.word	0x00003b00
        /*05a0*/ 	.word	0x000000ff
        /*05a4*/ 	.word	0x00000000
        /*05a8*/ 	.short	0x0101
        /*05aa*/ 	.byte	0x05
	.zero		1


	//   ....[75]....
        /*05ac*/ 	.word	0x00003b40
        /*05b0*/ 	.word	0x000000ff
        /*05b4*/ 	.word	0x00000148
        /*05b8*/ 	.short	0x0106
        /*05ba*/ 	.byte	0x04
	.zero		1


	//   ....[76]....
        /*05bc*/ 	.word	0x00003b80
        /*05c0*/ 	.word	0x00000000
        /*05c4*/ 	.word	0x00000148
        /*05c8*/ 	.short	0x010a
        /*05ca*/ 	.byte	0xff
	.zero		1


	//   ....[77]....
        /*05cc*/ 	.word	0x00003dd0
        /*05d0*/ 	.word	0x000000ff
        /*05d4*/ 	.word	0x00000008
        /*05d8*/ 	.short	0x010a
        /*05da*/ 	.byte	0x05
	.zero		1


	//   ....[78]....
        /*05dc*/ 	.word	0x00003df0
        /*05e0*/ 	.word	0x000000ff
        /*05e4*/ 	.word	0x00000008
        /*05e8*/ 	.short	0x010a
        /*05ea*/ 	.byte	0x05
	.zero		1


	//   ....[79]....
        /*05ec*/ 	.word	0x00003f80
        /*05f0*/ 	.word	0x000000ff
        /*05f4*/ 	.word	0x00000008
        /*05f8*/ 	.short	0x010a
        /*05fa*/ 	.byte	0x05
	.zero		1


	//   ....[80]....
        /*05fc*/ 	.word	0x00003fa0
        /*0600*/ 	.word	0x000000ff
        /*0604*/ 	.word	0x00000008
        /*0608*/ 	.short	0x010a
        /*060a*/ 	.byte	0x05
	.zero		1


	//   ....[81]....
        /*060c*/ 	.word	0x00004060
        /*0610*/ 	.word	0x000000ff
        /*0614*/ 	.word	0x00000000
        /*0618*/ 	.short	0x0101
        /*061a*/ 	.byte	0x04
	.zero		1


	//   ....[82]....
        /*061c*/ 	.word	0x00004400
        /*0620*/ 	.word	0x000000ff
        /*0624*/ 	.word	0x00000140
        /*0628*/ 	.short	0x010a
        /*062a*/ 	.byte	0x14
	.zero		1


	//   ....[83]....
        /*062c*/ 	.word	0x000044a0
        /*0630*/ 	.word	0x000000ff
        /*0634*/ 	.word	0x00000000
        /*0638*/ 	.short	0x0101
        /*063a*/ 	.byte	0x22
	.zero		1


	//   ....[84]....
        /*063c*/ 	.word	0x000044e0
        /*0640*/ 	.word	0x000000ff
        /*0644*/ 	.word	0x00000160
        /*0648*/ 	.short	0x010a
        /*064a*/ 	.byte	0x19
	.zero		1


	//   ....[85]....
        /*064c*/ 	.word	0x00004580
        /*0650*/ 	.word	0x000000ff
        /*0654*/ 	.word	0x00000000
        /*0658*/ 	.short	0x010a
        /*065a*/ 	.byte	0x04
	.zero		1


	//   ....[86]....
        /*065c*/ 	.word	0x000045d0
        /*0660*/ 	.word	0x000000ff
        /*0664*/ 	.word	0x00000000
        /*0668*/ 	.short	0x010a
        /*066a*/ 	.byte	0x12
	.zero		1


	//   ....[87]....
        /*066c*/ 	.word	0x00004720
        /*0670*/ 	.word	0x000000ff
        /*0674*/ 	.word	0x00000000
        /*0678*/ 	.short	0x010a
        /*067a*/ 	.byte	0x05
	.zero		1


	//   ....[88]....
        /*067c*/ 	.word	0x00004a50
        /*0680*/ 	.word	0x000000ff
        /*0684*/ 	.word	0x00000000
        /*0688*/ 	.short	0x010a
        /*068a*/ 	.byte	0x04
	.zero		1


	//   ....[89]....
        /*068c*/ 	.word	0x00004af0
        /*0690*/ 	.word	0x00000000
        /*0694*/ 	.word	0x00000000
        /*0698*/ 	.short	0x010a
        /*069a*/ 	.byte	0xff
	.zero		1


	//   ....[90]....
        /*069c*/ 	.word	0x00004b30
        /*06a0*/ 	.word	0x00000000
        /*06a4*/ 	.word	0x00000000
        /*06a8*/ 	.short	0x010a
        /*06aa*/ 	.byte	0xff
	.zero		1


	//   ....[91]....
        /*06ac*/ 	.word	0x00004ba0
        /*06b0*/ 	.word	0x000000ff
        /*06b4*/ 	.word	0x00000000
        /*06b8*/ 	.short	0x0101
        /*06ba*/ 	.byte	0x04
	.zero		1


	//   ....[92]....
        /*06bc*/ 	.word	0x00004be0
        /*06c0*/ 	.word	0x000000ff
        /*06c4*/ 	.word	0x00000170
        /*06c8*/ 	.short	0x010a
        /*06ca*/ 	.byte	0x14
	.zero		1


	//   ....[93]....
        /*06cc*/ 	.word	0x00004c50
        /*06d0*/ 	.word	0x000000ff
        /*06d4*/ 	.word	0x00000000
        /*06d8*/ 	.short	0x0101
        /*06da*/ 	.byte	0x04
	.zero		1


	//   ....[94]....
        /*06dc*/ 	.word	0x00005140
        /*06e0*/ 	.word	0x000000ff
        /*06e4*/ 	.word	0x00000140
        /*06e8*/ 	.short	0x010a
        /*06ea*/ 	.byte	0x1b
	.zero		1


	//   ....[95]....
        /*06ec*/ 	.word	0x000051e0
        /*06f0*/ 	.word	0x000000ff
        /*06f4*/ 	.word	0x00000000
        /*06f8*/ 	.short	0x0101
        /*06fa*/ 	.byte	0x26
	.zero		1


	//   ....[96]....
        /*06fc*/ 	.word	0x00005720
        /*0700*/ 	.word	0x000000ff
        /*0704*/ 	.word	0x00000138
        /*0708*/ 	.short	0x010a
        /*070a*/ 	.byte	0x1b
	.zero		1


	//   ....[97]....
        /*070c*/ 	.word	0x00005910
        /*0710*/ 	.word	0x000000ff
        /*0714*/ 	.word	0x00000118
        /*0718*/ 	.short	0x010a
        /*071a*/ 	.byte	0x11
	.zero		1


	//   ....[98]....
        /*071c*/ 	.word	0x00005cd0
        /*0720*/ 	.word	0x000000ff
        /*0724*/ 	.word	0x00000100
        /*0728*/ 	.short	0x010b
        /*072a*/ 	.byte	0x11
	.zero		1


	//   ....[99]....
        /*072c*/ 	.word	0x00005ce0
        /*0730*/ 	.word	0x000000ff
        /*0734*/ 	.word	0x00000000
        /*0738*/ 	.short	0x0101
        /*073a*/ 	.byte	0x05
	.zero		1


	//   ....[100]....
        /*073c*/ 	.word	0x00005d00
        /*0740*/ 	.word	0x000000ff
        /*0744*/ 	.word	0x00000118
        /*0748*/ 	.short	0x010a
        /*074a*/ 	.byte	0x06
	.zero		1


	//   ....[101]....
        /*074c*/ 	.word	0x00005fa0
        /*0750*/ 	.word	0x000000ff
        /*0754*/ 	.word	0x00000100
        /*0758*/ 	.short	0x010b
        /*075a*/ 	.byte	0x06
	.zero		1


	//   ....[102]....
        /*075c*/ 	.word	0x00005fd0
        /*0760*/ 	.word	0x000000ff
        /*0764*/ 	.word	0x00000000
        /*0768*/ 	.short	0x0101
        /*076a*/ 	.byte	0x04
	.zero		1


	//   ....[103]....
        /*076c*/ 	.word	0x00006020
        /*0770*/ 	.word	0x000000ff
        /*0774*/ 	.word	0x00000000
        /*0778*/ 	.short	0x010a
        /*077a*/ 	.byte	0x04
	.zero		1


	//   ....[104]....
        /*077c*/ 	.word	0x000060b0
        /*0780*/ 	.word	0x000000ff
        /*0784*/ 	.word	0x00000000
        /*0788*/ 	.short	0x010a
        /*078a*/ 	.byte	0x05
	.zero		1


	//   ....[105]....
        /*078c*/ 	.word	0x00006150
        /*0790*/ 	.word	0x00000000
        /*0794*/ 	.word	0x00000000
        /*0798*/ 	.short	0x010a
        /*079a*/ 	.byte	0xff
	.zero		1


	//   ....[106]....
        /*079c*/ 	.word	0x000064e0
        /*07a0*/ 	.word	0x000000ff
        /*07a4*/ 	.word	0x00000140
        /*07a8*/ 	.short	0x010a
        /*07aa*/ 	.byte	0x2e
	.zero		1


	//   ....[107]....
        /*07ac*/ 	.word	0x000065b0
        /*07b0*/ 	.word	0x000000ff
        /*07b4*/ 	.word	0x00000000
        /*07b8*/ 	.short	0x0101
        /*07ba*/ 	.byte	0x04
	.zero		1


	//   ....[108]....
        /*07bc*/ 	.word	0x00007200
        /*07c0*/ 	.word	0x00000000
        /*07c4*/ 	.word	0x00000100
        /*07c8*/ 	.short	0x010a
        /*07ca*/ 	.byte	0xff
	.zero		1


	//   ....[109]....
        /*07cc*/ 	.word	0x00007300
        /*07d0*/ 	.word	0x0000004a
        /*07d4*/ 	.word	0x00000150
        /*07d8*/ 	.short	0x010a
        /*07da*/ 	.byte	0xff
	.zero		1


	//   ....[110]....
        /*07dc*/ 	.word	0x00007520
        /*07e0*/ 	.word	0x00000000
        /*07e4*/ 	.word	0x00000100
        /*07e8*/ 	.short	0x010a
        /*07ea*/ 	.byte	0xff
	.zero		1


	//   ....[111]....
        /*07ec*/ 	.word	0x00007650
        /*07f0*/ 	.word	0x0000004a
        /*07f4*/ 	.word	0x00000150
        /*07f8*/ 	.short	0x010a
        /*07fa*/ 	.byte	0xff
	.zero		1


	//   ....[112]....
        /*07fc*/ 	.word	0x00007f10
        /*0800*/ 	.word	0x00000000
        /*0804*/ 	.word	0x00000000
        /*0808*/ 	.short	0x0101
        /*080a*/ 	.byte	0xff
	.zero		1


	//   ....[113]....
        /*080c*/ 	.word	0x00007f20
        /*0810*/ 	.word	0x00000003
        /*0814*/ 	.word	0x00000100
        /*0818*/ 	.short	0x010a
        /*081a*/ 	.byte	0xff
	.zero		1


	//   ....[114]....
        /*081c*/ 	.word	0x00007ff0
        /*0820*/ 	.word	0x00000003
        /*0824*/ 	.word	0x00000100
        /*0828*/ 	.short	0x010a
        /*082a*/ 	.byte	0xff
	.zero		1


	//   ....[115]....
        /*082c*/ 	.word	0x00008350
        /*0830*/ 	.word	0x0000004d
        /*0834*/ 	.word	0x00000000
        /*0838*/ 	.short	0x0101
        /*083a*/ 	.byte	0xff
	.zero		1


	//   ....[116]....
        /*083c*/ 	.word	0x00008a10
        /*0840*/ 	.word	0x00000002
        /*0844*/ 	.word	0x00000000
        /*0848*/ 	.short	0x0101
        /*084a*/ 	.byte	0xff
	.zero		1


	//   ....[117]....
        /*084c*/ 	.word	0x00008c90
        /*0850*/ 	.word	0x000000ff
        /*0854*/ 	.word	0x00000000
        /*0858*/ 	.short	0x0101
        /*085a*/ 	.byte	0x04
	.zero		1


	//   ....[118]....
        /*085c*/ 	.word	0x00008cc0
        /*0860*/ 	.word	0x00000000
        /*0864*/ 	.word	0x00000080
        /*0868*/ 	.short	0x010a
        /*086a*/ 	.byte	0xff
	.zero		1


	//   ....[119]....
        /*086c*/ 	.word	0x00008d20
        /*0870*/ 	.word	0x00000000
        /*0874*/ 	.word	0x00000080
        /*0878*/ 	.short	0x010a
        /*087a*/ 	.byte	0xff
	.zero		1


	//   ....[120]....
        /*087c*/ 	.word	0x00008d80
        /*0880*/ 	.word	0x00000000
        /*0884*/ 	.word	0x00000140
        /*0888*/ 	.short	0x010a
        /*088a*/ 	.byte	0xff
	.zero		1


	//   ....[121]....
        /*088c*/ 	.word	0x00008de0
        /*0890*/ 	.word	0x00000000
        /*0894*/ 	.word	0x00000000
        /*0898*/ 	.short	0x010a
        /*089a*/ 	.byte	0xff
	.zero		1


	//   ....[122]....
        /*089c*/ 	.word	0x00008e40
        /*08a0*/ 	.word	0x00000000
        /*08a4*/ 	.word	0x00000000
        /*08a8*/ 	.short	0x010a
        /*08aa*/ 	.byte	0xff
	.zero		1


	//   ....[123]....
        /*08ac*/ 	.word	0x00008ea0
        /*08b0*/ 	.word	0x00000000
        /*08b4*/ 	.word	0x00000000
        /*08b8*/ 	.short	0x010a
        /*08ba*/ 	.byte	0xff
	.zero		1


	//   ....[124]....
        /*08bc*/ 	.word	0x00008f00
        /*08c0*/ 	.word	0x00000000
        /*08c4*/ 	.word	0x00000000
        /*08c8*/ 	.short	0x010a
        /*08ca*/ 	.byte	0xff
	.zero		1


	//   ....[125]....
        /*08cc*/ 	.word	0x00008f60
        /*08d0*/ 	.word	0x00000000
        /*08d4*/ 	.word	0x00000000
        /*08d8*/ 	.short	0x010a
        /*08da*/ 	.byte	0xff
	.zero		1


	//   ....[126]....
        /*08dc*/ 	.word	0x00008fc0
        /*08e0*/ 	.word	0x00000000
        /*08e4*/ 	.word	0x00000000
        /*08e8*/ 	.short	0x010a
        /*08ea*/ 	.byte	0xff
	.zero		1


	//   ....[127]....
        /*08ec*/ 	.word	0x00009020
        /*08f0*/ 	.word	0x00000000
        /*08f4*/ 	.word	0x00000000
        /*08f8*/ 	.short	0x010a
        /*08fa*/ 	.byte	0xff
	.zero		1


	//   ....[128]....
        /*08fc*/ 	.word	0x00009080
        /*0900*/ 	.word	0x00000000
        /*0904*/ 	.word	0x00000000
        /*0908*/ 	.short	0x010a
        /*090a*/ 	.byte	0xff
	.zero		1


	//   ....[129]....
        /*090c*/ 	.word	0x000090e0
        /*0910*/ 	.word	0x00000000
        /*0914*/ 	.word	0x00000000
        /*0918*/ 	.short	0x010a
        /*091a*/ 	.byte	0xff
	.zero		1


	//   ....[130]....
        /*091c*/ 	.word	0x00009140
        /*0920*/ 	.word	0x00000000
        /*0924*/ 	.word	0x00000000
        /*0928*/ 	.short	0x010a
        /*092a*/ 	.byte	0xff
	.zero		1


	//   ....[131]....
        /*092c*/ 	.word	0x000091a0
        /*0930*/ 	.word	0x00000000
        /*0934*/ 	.word	0x00000000
        /*0938*/ 	.short	0x010a
        /*093a*/ 	.byte	0xff
	.zero		1


	//   ....[132]....
        /*093c*/ 	.word	0x00009200
        /*0940*/ 	.word	0x00000000
        /*0944*/ 	.word	0x00000000
        /*0948*/ 	.short	0x010a
        /*094a*/ 	.byte	0xff
	.zero		1


	//   ....[133]....
        /*094c*/ 	.word	0x00009260
        /*0950*/ 	.word	0x00000000
        /*0954*/ 	.word	0x00000000
        /*0958*/ 	.short	0x010a
        /*095a*/ 	.byte	0xff
	.zero		1


	//   ....[134]....
        /*095c*/ 	.word	0x000092c0
        /*0960*/ 	.word	0x00000000
        /*0964*/ 	.word	0x00000000
        /*0968*/ 	.short	0x010a
        /*096a*/ 	.byte	0xff
	.zero		1


	//   ....[135]....
        /*096c*/ 	.word	0x00009320
        /*0970*/ 	.word	0x00000000
        /*0974*/ 	.word	0x00000000
        /*0978*/ 	.short	0x010a
        /*097a*/ 	.byte	0xff
	.zero		1


	//   ....[136]....
        /*097c*/ 	.word	0x00009380
        /*0980*/ 	.word	0x00000004
        /*0984*/ 	.word	0x00000148
        /*0988*/ 	.short	0x010a
        /*098a*/ 	.byte	0xff
	.zero		1


	//   ....[137]....
        /*098c*/ 	.word	0x000093e0
        /*0990*/ 	.word	0x00000004
        /*0994*/ 	.word	0x00000140
        /*0998*/ 	.short	0x010a
        /*099a*/ 	.byte	0xff
	.zero		1


	//   ....[138]....
        /*099c*/ 	.word	0x00009440
        /*09a0*/ 	.word	0x00000005
        /*09a4*/ 	.word	0x00000008
        /*09a8*/ 	.short	0x010a
        /*09aa*/ 	.byte	0xff
	.zero		1


	//   ....[139]....
        /*09ac*/ 	.word	0x00009530
        /*09b0*/ 	.word	0x00000003
        /*09b4*/ 	.word	0x00000008
        /*09b8*/ 	.short	0x010a
        /*09ba*/ 	.byte	0xff
	.zero		1


	//   ....[140]....
        /*09bc*/ 	.word	0x00009590
        /*09c0*/ 	.word	0x00000004
        /*09c4*/ 	.word	0x00000140
        /*09c8*/ 	.short	0x010a
        /*09ca*/ 	.byte	0xff
	.zero		1


	//   ....[141]....
        /*09cc*/ 	.word	0x000095f0
        /*09d0*/ 	.word	0x00000004
        /*09d4*/ 	.word	0x00000160
        /*09d8*/ 	.short	0x010a
        /*09da*/ 	.byte	0xff
	.zero		1


	//   ....[142]....
        /*09dc*/ 	.word	0x00009650
        /*09e0*/ 	.word	0x00000004
        /*09e4*/ 	.word	0x00000000
        /*09e8*/ 	.short	0x010a
        /*09ea*/ 	.byte	0xff
	.zero		1


	//   ....[143]....
        /*09ec*/ 	.word	0x000096b0
        /*09f0*/ 	.word	0x00000000
        /*09f4*/ 	.word	0x00000000
        /*09f8*/ 	.short	0x010a
        /*09fa*/ 	.byte	0xff
	.zero		1


	//   ....[144]....
        /*09fc*/ 	.word	0x00009710
        /*0a00*/ 	.word	0x00000000
        /*0a04*/ 	.word	0x00000170
        /*0a08*/ 	.short	0x010a
        /*0a0a*/ 	.byte	0xff
	.zero		1


	//   ....[145]....
        /*0a0c*/ 	.word	0x00009770
        /*0a10*/ 	.word	0x00000000
        /*0a14*/ 	.word	0x00000140
        /*0a18*/ 	.short	0x010a
        /*0a1a*/ 	.byte	0xff
	.zero		1


	//   ....[146]....
        /*0a1c*/ 	.word	0x000097d0
        /*0a20*/ 	.word	0x00000000
        /*0a24*/ 	.word	0x00000138
        /*0a28*/ 	.short	0x010a
        /*0a2a*/ 	.byte	0xff
	.zero		1


	//   ....[147]....
        /*0a2c*/ 	.word	0x00009830
        /*0a30*/ 	.word	0x00000002
        /*0a34*/ 	.word	0x00000118
        /*0a38*/ 	.short	0x010a
        /*0a3a*/ 	.byte	0xff
	.zero		1


	//   ....[148]....
        /*0a3c*/ 	.word	0x00009890
        /*0a40*/ 	.word	0x00000000
        /*0a44*/ 	.word	0x00000118
        /*0a48*/ 	.short	0x010a
        /*0a4a*/ 	.byte	0xff
	.zero		1


	//   ....[149]....
        /*0a4c*/ 	.word	0x000098f0
        /*0a50*/ 	.word	0x00000000
        /*0a54*/ 	.word	0x00000000
        /*0a58*/ 	.short	0x010a
        /*0a5a*/ 	.byte	0xff
	.zero		1


	//   ....[150]....
        /*0a5c*/ 	.word	0x00009950
        /*0a60*/ 	.word	0x00000000
        /*0a64*/ 	.word	0x00000000
        /*0a68*/ 	.short	0x010a
        /*0a6a*/ 	.byte	0xff
	.zero		1


	//   ....[151]....
        /*0a6c*/ 	.word	0x000099b0
        /*0a70*/ 	.word	0x00000000
        /*0a74*/ 	.word	0x00000140
        /*0a78*/ 	.short	0x010a
        /*0a7a*/ 	.byte	0xff
	.zero		1


	//   ....[152]....
        /*0a7c*/ 	.word	0x00009a00
        /*0a80*/ 	.word	0x00000000
        /*0a84*/ 	.word	0x00000100
        /*0a88*/ 	.short	0x010a
        /*0a8a*/ 	.byte	0xff
	.zero		1


	//   ....[153]....
        /*0a8c*/ 	.word	0x00009a50
        /*0a90*/ 	.word	0x0000004a
        /*0a94*/ 	.word	0x00000150
        /*0a98*/ 	.short	0x010a
        /*0a9a*/ 	.byte	0xff
	.zero		1


	//   ....[154]....
        /*0a9c*/ 	.word	0x00009aa0
        /*0aa0*/ 	.word	0x00000003
        /*0aa4*/ 	.word	0x00000100
        /*0aa8*/ 	.short	0x010a
        /*0aaa*/ 	.byte	0xff
	.zero		1


	//----- nvinfo : EIATTR_NUM_MBARRIERS
	.align		4
.L_47:
        /*0aac*/ 	.byte	0x03, 0x38
        /*0aae*/ 	.short	0x002f


	//----- nvinfo : EIATTR_EXIT_INSTR_OFFSETS
	.align		4
        /*0ab0*/ 	.byte	0x04, 0x1c
        /*0ab2*/ 	.short	(.L_49 - .L_48)


	//   ....[0]....
.L_48:
        /*0ab4*/ 	.word	0x000038a0


	//   ....[1]....
        /*0ab8*/ 	.word	0x00003b50


	//   ....[2]....
        /*0abc*/ 	.word	0x00003bb0


	//   ....[3]....
        /*0ac0*/ 	.word	0x00004e70


	//   ....[4]....
        /*0ac4*/ 	.word	0x00006180


	//   ....[5]....
        /*0ac8*/ 	.word	0x000061c0


	//   ....[6]....
        /*0acc*/ 	.word	0x00008b70


	//   ....[7]....
        /*0ad0*/ 	.word	0x00008bf0


	//   ....[8]....
        /*0ad4*/ 	.word	0x00008c20


	//   ....[9]....
        /*0ad8*/ 	.word	0x00008ca0


	//----- nvinfo : EIATTR_MAX_THREADS
	.align		4
.L_49:
        /*0adc*/ 	.byte	0x04, 0x05
        /*0ade*/ 	.short	(.L_51 - .L_50)
.L_50:
        /*0ae0*/ 	.word	0x00000100
        /*0ae4*/ 	.word	0x00000001
        /*0ae8*/ 	.word	0x00000001


	//----- nvinfo : EIATTR_CRS_STACK_SIZE
	.align		4
.L_51:
        /*0aec*/ 	.byte	0x04, 0x1e
        /*0aee*/ 	.short	(.L_53 - .L_52)
.L_52:
        /*0af0*/ 	.word	0x00000000


	//----- nvinfo : EIATTR_CBANK_PARAM_SIZE
	.align		4
.L_53:
        /*0af4*/ 	.byte	0x03, 0x19
        /*0af6*/ 	.short	0x0900


	//----- nvinfo : EIATTR_PARAM_CBANK
	.align		4
        /*0af8*/ 	.byte	0x04, 0x0a
        /*0afa*/ 	.short	(.L_55 - .L_54)
	.align		4
.L_54:
        /*0afc*/ 	.word	index@(.nv.constant0._ZN7cutlass13device_kernelINS_4conv6kernel13ConvUniversalINS1_16ConvProblemShapeILNS1_8OperatorE0ELi3EEENS1_10collective14CollectiveConvINS1_47MainloopSm100TmaUmmaWarpSpecializedImplicitGemmILS5_0ELi16ELi3ELi1ELi2EN4cute5tupleIJNSA_1CILi2EEENSC_ILi1EEESE_EEEEENSB_IJNSC_ILi128EEENSC_ILi64EEENSB_IJNSC_ILi32EEEEEEEEENS_10tfloat32_tESM_NSA_8TiledMMAINSA_8MMA_AtomIJNSA_23SM100_MMA_TF32_2x1SM_SSISM_SM_fLi128ELi64ELNSA_4UMMA5MajorE0ELSR_0ELNSQ_7ScaleInE0ELSS_0EEEEEENSA_6LayoutINSB_IJSE_SE_SE_EEENSB_IJNSC_ILi0EEESX_SX_EEEEENSB_IJNSA_10UnderscoreES10_S10_EEEEENS7_6detail27Sm100ImplicitGemmTileTraitsINSA_25SM100_TMA_2SM_LOAD_IM2COLENSA_14ComposedLayoutINSA_7SwizzleILi3ELi4ELi3EEENSA_18smem_ptr_flag_bitsILi32EEENSV_INSB_IJNSC_ILi8EEESJ_EEENSB_IJSJ_SE_EEEEEEEvEENS14_INSA_18SM100_TMA_2SM_LOADES1F_vEEEENS_8epilogue10collective18CollectiveEpilogueINS1K_23Sm100TmaWarpSpecializedILi3ELi2ELi16ELb1ELb0EEEJNSB_IJSI_SI_SK_EEENSB_IJNSV_ISI_SE_EENSV_INSB_IJNSC_ILi16EEESD_EEENSB_IJSE_SJ_EEEEEEEESM_NSB_IJNSB_IJllllEEESE_SX_EEESM_S1X_NS1K_6fusion15FusionCallbacksIS1O_NS1Y_17LinearCombinationISM_fSM_fLNS_15FloatRoundStyleE2EEES1P_S1V_JEEENSA_5SM1004TMEM4LOAD26SM100_TMEM_LOAD_32dp32b16xENSA_20SM90_TMA_LOAD_IM2COLENS16_INS17_ILi2ELi4ELi3EEES1A_NSV_INSB_IJS1B_S1R_EEENSB_IJS1R_SE_EEEEEEENSA_39AutoVectorizingCopyWithAssumedAlignmentILi128EEENSA_21SM90_TMA_STORE_IM2COLES2D_S2F_S2F_EEEvvEEEEvNT_6ParamsE)
        /*0b00*/ 	.short	0x0380
        /*0b02*/ 	.short	0x0900


	//----- nvinfo : EIATTR_SW_WAR
	.align		4
.L_55:
        /*0b04*/ 	.byte	0x04, 0x36
        /*0b06*/ 	.short	(.L_57 - .L_56)
.L_56:
        /*0b08*/ 	.word	0x00000008
.L_57:


//--------------------- .nv.callgraph             --------------------------
	.section	.nv.callgraph,"",@"SHT_CUDA_CALLGRAPH"
	.align	4
	.sectionentsize	8
	.align		4
        /*0000*/ 	.word	0x00000000
	.align		4
        /*0004*/ 	.word	0xffffffff
	.align		4
        /*0008*/ 	.word	index@(_ZN7cutlass13device_kernelINS_4conv6kernel13ConvUniversalINS1_16ConvProblemShapeILNS1_8OperatorE0ELi3EEENS1_10collective14CollectiveConvINS1_47MainloopSm100TmaUmmaWarpSpecializedImplicitGemmILS5_0ELi16ELi3ELi1ELi2EN4cute5tupleIJNSA_1CILi2EEENSC_ILi1EEESE_EEEEENSB_IJNSC_ILi128EEENSC_ILi64EEENSB_IJNSC_ILi32EEEEEEEEENS_10tfloat32_tESM_NSA_8TiledMMAINSA_8MMA_AtomIJNSA_23SM100_MMA_TF32_2x1SM_SSISM_SM_fLi128ELi64ELNSA_4UMMA5MajorE0ELSR_0ELNSQ_7ScaleInE0ELSS_0EEEEEENSA_6LayoutINSB_IJSE_SE_SE_EEENSB_IJNSC_ILi0EEESX_SX_EEEEENSB_IJNSA_10UnderscoreES10_S10_EEEEENS7_6detail27Sm100ImplicitGemmTileTraitsINSA_25SM100_TMA_2SM_LOAD_IM2COLENSA_14ComposedLayoutINSA_7SwizzleILi3ELi4ELi3EEENSA_18smem_ptr_flag_bitsILi32EEENSV_INSB_IJNSC_ILi8EEESJ_EEENSB_IJSJ_SE_EEEEEEEvEENS14_INSA_18SM100_TMA_2SM_LOADES1F_vEEEENS_8epilogue10collective18CollectiveEpilogueINS1K_23Sm100TmaWarpSpecializedILi3ELi2ELi16ELb1ELb0EEEJNSB_IJSI_SI_SK_EEENSB_IJNSV_ISI_SE_EENSV_INSB_IJNSC_ILi16EEESD_EEENSB_IJSE_SJ_EEEEEEEESM_NSB_IJNSB_IJllllEEESE_SX_EEESM_S1X_NS1K_6fusion15FusionCallbacksIS1O_NS1Y_17LinearCombinationISM_fSM_fLNS_15FloatRoundStyleE2EEES1P_S1V_JEEENSA_5SM1004TMEM4LOAD26SM100_TMEM_LOAD_32dp32b16xENSA_20SM90_TMA_LOAD_IM2COLENS16_INS17_ILi2ELi4ELi3EEES1A_NSV_INSB_IJS1B_S1R_EEENSB_IJS1R_SE_EEEEEEENSA_39AutoVectorizingCopyWithAssumedAlignmentILi128EEENSA_21SM90_TMA_STORE_IM2COLES2D_S2F_S2F_EEEvvEEEEvNT_6ParamsE)
	.align		4
        /*000c*/ 	.word	index@(__assertfail)
	.align		4
        /*0010*/ 	.word	0x00000000
	.align		4
        /*0014*/ 	.word	0xfffffffe
	.align		4
        /*0018*/ 	.word	0x00000000
	.align		4
        /*001c*/ 	.word	0xfffffffd
	.align		4
        /*0020*/ 	.word	0x00000000
	.align		4
        /*0024*/ 	.word	0xfffffffc


//--------------------- .nv.constant4             --------------------------
	.section	.nv.constant4,"a",@progbits
	.align	8
	.align		8
.nv.constant4:
        /*0000*/ 	.dword	__assertfail
	.align		8
        /*0008*/ 	.dword	__unnamed_1
	.align		8
        /*0010*/ 	.dword	__unnamed_2
	.align		8
        /*0018*/ 	.dword	_ZN39_INTERNAL_674cb179_4_k_cu_ca916f38_32234cuda3std3__45__cpo5beginE
	.align		8
        /*0020*/ 	.dword	_ZN39_INTERNAL_674cb179_4_k_cu_ca916f38_32234cuda3std3__45__cpo3endE
	.align		8
        /*0028*/ 	.dword	_ZN39_INTERNAL_674cb179_4_k_cu_ca916f38_32234cuda3std3__45__cpo6cbeginE
	.align		8
        /*0030*/ 	.dword	_ZN39_INTERNAL_674cb179_4_k_cu_ca916f38_32234cuda3std3__45__cpo4cendE
	.align		8
        /*0038*/ 	.dword	_ZN39_INTERNAL_674cb179_4_k_cu_ca916f38_32234cuda3std3__441_GLOBAL__N__674cb179_4_k_cu_ca916f38_32236ignoreE
	.align		8
        /*0040*/ 	.dword	_ZN39_INTERNAL_674cb179_4_k_cu_ca916f38_32234cuda3std3__419piecewise_constructE
	.align		8
        /*0048*/ 	.dword	_ZN39_INTERNAL_674cb179_4_k_cu_ca916f38_32234cuda3std3__48in_placeE
	.align		8
        /*0050*/ 	.dword	_ZN39_INTERNAL_674cb179_4_k_cu_ca916f38_32234cuda3std6ranges3__45__cpo4swapE
	.align		8
        /*0058*/ 	.dword	_ZN39_INTERNAL_674cb179_4_k_cu_ca916f38_32234cuda3std6ranges3__45__cpo9iter_moveE
	.align		8
        /*0060*/ 	.dword	_ZN39_INTERNAL_674cb179_4_k_cu_ca916f38_32234cute7productE
	.align		8
        /*0068*/ 	.dword	_ZN39_INTERNAL_674cb179_4_k_cu_ca916f38_32234cute1_E
	.align		8
        /*0070*/ 	.dword	$str$27
	.align		8
        /*0078*/ 	.dword	$str$28
	.align		8
        /*0080*/ 	.dword	$str$29
	.align		8
        /*0088*/ 	.dword	$str$30


//--------------------- .text._ZN7cutlass13device_kernelINS_4conv6kernel13ConvUniversalINS1_16ConvProblemShapeILNS1_8OperatorE0ELi3EEENS1_10collective14CollectiveConvINS1_47MainloopSm100TmaUmmaWarpSpecializedImplicitGemmILS5_0ELi16ELi3ELi1ELi2EN4cute5tupleIJNSA_1CILi2EEENSC_ILi1EEESE_EEEEENSB_IJNSC_ILi128EEENSC_ILi64EEENSB_IJNSC_ILi32EEEEEEEEENS_10tfloat32_tESM_NSA_8TiledMMAINSA_8MMA_AtomIJNSA_23SM100_MMA_TF32_2x1SM_SSISM_SM_fLi128ELi64ELNSA_4UMMA5MajorE0ELSR_0ELNSQ_7ScaleInE0ELSS_0EEEEEENSA_6LayoutINSB_IJSE_SE_SE_EEENSB_IJNSC_ILi0EEESX_SX_EEEEENSB_IJNSA_10UnderscoreES10_S10_EEEEENS7_6detail27Sm100ImplicitGemmTileTraitsINSA_25SM100_TMA_2SM_LOAD_IM2COLENSA_14ComposedLayoutINSA_7SwizzleILi3ELi4ELi3EEENSA_18smem_ptr_flag_bitsILi32EEENSV_INSB_IJNSC_ILi8EEESJ_EEENSB_IJSJ_SE_EEEEEEEvEENS14_INSA_18SM100_TMA_2SM_LOADES1F_vEEEENS_8epilogue10collective18CollectiveEpilogueINS1K_23Sm100TmaWarpSpecializedILi3ELi2ELi16ELb1ELb0EEEJNSB_IJSI_SI_SK_EEENSB_IJNSV_ISI_SE_EENSV_INSB_IJNSC_ILi16EEESD_EEENSB_IJSE_SJ_EEEEEEEESM_NSB_IJNSB_IJllllEEESE_SX_EEESM_S1X_NS1K_6fusion15FusionCallbacksIS1O_NS1Y_17LinearCombinationISM_fSM_fLNS_15FloatRoundStyleE2EEES1P_S1V_JEEENSA_5SM1004TMEM4LOAD26SM100_TMEM_LOAD_32dp32b16xENSA_20SM90_TMA_LOAD_IM2COLENS16_INS17_ILi2ELi4ELi3EEES1A_NSV_INSB_IJS1B_S1R_EEENSB_IJS1R_SE_EEEEEEENSA_39AutoVectorizingCopyWithAssumedAlignmentILi128EEENSA_21SM90_TMA_STORE_IM2COLES2D_S2F_S2F_EEEvvEEEEvNT_6ParamsE --------------------------
	.section	.text._ZN7cutlass13device_kernelINS_4conv6kernel13ConvUniversalINS1_16ConvProblemShapeILNS1_8OperatorE0ELi3EEENS1_10collective14CollectiveConvINS1_47MainloopSm100TmaUmmaWarpSpecializedImplicitGemmILS5_0ELi16ELi3ELi1ELi2EN4cute5tupleIJNSA_1CILi2EEENSC_ILi1EEESE_EEEEENSB_IJNSC_ILi128EEENSC_ILi64EEENSB_IJNSC_ILi32EEEEEEEEENS_10tfloat32_tESM_NSA_8TiledMMAINSA_8MMA_AtomIJNSA_23SM100_MMA_TF32_2x1SM_SSISM_SM_fLi128ELi64ELNSA_4UMMA5MajorE0ELSR_0ELNSQ_7ScaleInE0ELSS_0EEEEEENSA_6LayoutINSB_IJSE_SE_SE_EEENSB_IJNSC_ILi0EEESX_SX_EEEEENSB_IJNSA_10UnderscoreES10_S10_EEEEENS7_6detail27Sm100ImplicitGemmTileTraitsINSA_25SM100_TMA_2SM_LOAD_IM2COLENSA_14ComposedLayoutINSA_7SwizzleILi3ELi4ELi3EEENSA_18smem_ptr_flag_bitsILi32EEENSV_INSB_IJNSC_ILi8EEESJ_EEENSB_IJSJ_SE_EEEEEEEvEENS14_INSA_18SM100_TMA_2SM_LOADES1F_vEEEENS_8epilogue10collective18CollectiveEpilogueINS1K_23Sm100TmaWarpSpecializedILi3ELi2ELi16ELb1ELb0EEEJNSB_IJSI_SI_SK_EEENSB_IJNSV_ISI_SE_EENSV_INSB_IJNSC_ILi16EEESD_EEENSB_IJSE_SJ_EEEEEEEESM_NSB_IJNSB_IJllllEEESE_SX_EEESM_S1X_NS1K_6fusion15FusionCallbacksIS1O_NS1Y_17LinearCombinationISM_fSM_fLNS_15FloatRoundStyleE2EEES1P_S1V_JEEENSA_5SM1004TMEM4LOAD26SM100_TMEM_LOAD_32dp32b16xENSA_20SM90_TMA_LOAD_IM2COLENS16_INS17_ILi2ELi4ELi3EEES1A_NSV_INSB_IJS1B_S1R_EEENSB_IJS1R_SE_EEEEEEENSA_39AutoVectorizingCopyWithAssumedAlignmentILi128EEENSA_21SM90_TMA_STORE_IM2COLES2D_S2F_S2F_EEEvvEEEEvNT_6ParamsE,"ax",@progbits
	.align	128
.text._ZN7cutlass13device_kernelINS_4conv6kernel13ConvUniversalINS1_16ConvProblemShapeILNS1_8OperatorE0ELi3EEENS1_10collective14CollectiveConvINS1_47MainloopSm100TmaUmmaWarpSpecializedImplicitGemmILS5_0ELi16ELi3ELi1ELi2EN4cute5tupleIJNSA_1CILi2EEENSC_ILi1EEESE_EEEEENSB_IJNSC_ILi128EEENSC_ILi64EEENSB_IJNSC_ILi32EEEEEEEEENS_10tfloat32_tESM_NSA_8TiledMMAINSA_8MMA_AtomIJNSA_23SM100_MMA_TF32_2x1SM_SSISM_SM_fLi128ELi64ELNSA_4UMMA5MajorE0ELSR_0ELNSQ_7ScaleInE0ELSS_0EEEEEENSA_6LayoutINSB_IJSE_SE_SE_EEENSB_IJNSC_ILi0EEESX_SX_EEEEENSB_IJNSA_10UnderscoreES10_S10_EEEEENS7_6detail27Sm100ImplicitGemmTileTraitsINSA_25SM100_TMA_2SM_LOAD_IM2COLENSA_14ComposedLayoutINSA_7SwizzleILi3ELi4ELi3EEENSA_18smem_ptr_flag_bitsILi32EEENSV_INSB_IJNSC_ILi8EEESJ_EEENSB_IJSJ_SE_EEEEEEEvEENS14_INSA_18SM100_TMA_2SM_LOADES1F_vEEEENS_8epilogue10collective18CollectiveEpilogueINS1K_23Sm100TmaWarpSpecializedILi3ELi2ELi16ELb1ELb0EEEJNSB_IJSI_SI_SK_EEENSB_IJNSV_ISI_SE_EENSV_INSB_IJNSC_ILi16EEESD_EEENSB_IJSE_SJ_EEEEEEEESM_NSB_IJNSB_IJllllEEESE_SX_EEESM_S1X_NS1K_6fusion15FusionCallbacksIS1O_NS1Y_17LinearCombinationISM_fSM_fLNS_15FloatRoundStyleE2EEES1P_S1V_JEEENSA_5SM1004TMEM4LOAD26SM100_TMEM_LOAD_32dp32b16xENSA_20SM90_TMA_LOAD_IM2COLENS16_INS17_ILi2ELi4ELi3EEES1A_NSV_INSB_IJS1B_S1R_EEENSB_IJS1R_SE_EEEEEEENSA_39AutoVectorizingCopyWithAssumedAlignmentILi128EEENSA_21SM90_TMA_STORE_IM2COLES2D_S2F_S2F_EEEvvEEEEvNT_6ParamsE:
        .type           _ZN7cutlass13device_kernelINS_4conv6kernel13ConvUniversalINS1_16ConvProblemShapeILNS1_8OperatorE0ELi3EEENS1_10collective14CollectiveConvINS1_47MainloopSm100TmaUmmaWarpSpecializedImplicitGemmILS5_0ELi16ELi3ELi1ELi2EN4cute5tupleIJNSA_1CILi2EEENSC_ILi1EEESE_EEEEENSB_IJNSC_ILi128EEENSC_ILi64EEENSB_IJNSC_ILi32EEEEEEEEENS_10tfloat32_tESM_NSA_8TiledMMAINSA_8MMA_AtomIJNSA_23SM100_MMA_TF32_2x1SM_SSISM_SM_fLi128ELi64ELNSA_4UMMA5MajorE0ELSR_0ELNSQ_7ScaleInE0ELSS_0EEEEEENSA_6LayoutINSB_IJSE_SE_SE_EEENSB_IJNSC_ILi0EEESX_SX_EEEEENSB_IJNSA_10UnderscoreES10_S10_EEEEENS7_6detail27Sm100ImplicitGemmTileTraitsINSA_25SM100_TMA_2SM_LOAD_IM2COLENSA_14ComposedLayoutINSA_7SwizzleILi3ELi4ELi3EEENSA_18smem_ptr_flag_bitsILi32EEENSV_INSB_IJNSC_ILi8EEESJ_EEENSB_IJSJ_SE_EEEEEEEvEENS14_INSA_18SM100_TMA_2SM_LOADES1F_vEEEENS_8epilogue10collective18CollectiveEpilogueINS1K_23Sm100TmaWarpSpecializedILi3ELi2ELi16ELb1ELb0EEEJNSB_IJSI_SI_SK_EEENSB_IJNSV_ISI_SE_EENSV_INSB_IJNSC_ILi16EEESD_EEENSB_IJSE_SJ_EEEEEEEESM_NSB_IJNSB_IJllllEEESE_SX_EEESM_S1X_NS1K_6fusion15FusionCallbacksIS1O_NS1Y_17LinearCombinationISM_fSM_fLNS_15FloatRoundStyleE2EEES1P_S1V_JEEENSA_5SM1004TMEM4LOAD26SM100_TMEM_LOAD_32dp32b16xENSA_20SM90_TMA_LOAD_IM2COLENS16_INS17_ILi2ELi4ELi3EEES1A_NSV_INSB_IJS1B_S1R_EEENSB_IJS1R_SE_EEEEEEENSA_39AutoVectorizingCopyWithAssumedAlignmentILi128EEENSA_21SM90_TMA_STORE_IM2COLES2D_S2F_S2F_EEEvvEEEEvNT_6ParamsE,@function
        .size           _ZN7cutlass13device_kernelINS_4conv6kernel13ConvUniversalINS1_16ConvProblemShapeILNS1_8OperatorE0ELi3EEENS1_10collective14CollectiveConvINS1_47MainloopSm100TmaUmmaWarpSpecializedImplicitGemmILS5_0ELi16ELi3ELi1ELi2EN4cute5tupleIJNSA_1CILi2EEENSC_ILi1EEESE_EEEEENSB_IJNSC_ILi128EEENSC_ILi64EEENSB_IJNSC_ILi32EEEEEEEEENS_10tfloat32_tESM_NSA_8TiledMMAINSA_8MMA_AtomIJNSA_23SM100_MMA_TF32_2x1SM_SSISM_SM_fLi128ELi64ELNSA_4UMMA5MajorE0ELSR_0ELNSQ_7ScaleInE0ELSS_0EEEEEENSA_6LayoutINSB_IJSE_SE_SE_EEENSB_IJNSC_ILi0EEESX_SX_EEEEENSB_IJNSA_10UnderscoreES10_S10_EEEEENS7_6detail27Sm100ImplicitGemmTileTraitsINSA_25SM100_TMA_2SM_LOAD_IM2COLENSA_14ComposedLayoutINSA_7SwizzleILi3ELi4ELi3EEENSA_18smem_ptr_flag_bitsILi32EEENSV_INSB_IJNSC_ILi8EEESJ_EEENSB_IJSJ_SE_EEEEEEEvEENS14_INSA_18SM100_TMA_2SM_LOADES1F_vEEEENS_8epilogue10collective18CollectiveEpilogueINS1K_23Sm100TmaWarpSpecializedILi3ELi2ELi16ELb1ELb0EEEJNSB_IJSI_SI_SK_EEENSB_IJNSV_ISI_SE_EENSV_INSB_IJNSC_ILi16EEESD_EEENSB_IJSE_SJ_EEEEEEEESM_NSB_IJNSB_IJllllEEESE_SX_EEESM_S1X_NS1K_6fusion15FusionCallbacksIS1O_NS1Y_17LinearCombinationISM_fSM_fLNS_15FloatRoundStyleE2EEES1P_S1V_JEEENSA_5SM1004TMEM4LOAD26SM100_TMEM_LOAD_32dp32b16xENSA_20SM90_TMA_LOAD_IM2COLENS16_INS17_ILi2ELi4ELi3EEES1A_NSV_INSB_IJS1B_S1R_EEENSB_IJS1R_SE_EEEEEEENSA_39AutoVectorizingCopyWithAssumedAlignmentILi128EEENSA_21SM90_TMA_STORE_IM2COLES2D_S2F_S2F_EEEvvEEEEvNT_6ParamsE,(.L_x_202 - _ZN7cutlass13device_kernelINS_4conv6kernel13ConvUniversalINS1_16ConvProblemShapeILNS1_8OperatorE0ELi3EEENS1_10collective14CollectiveConvINS1_47MainloopSm100TmaUmmaWarpSpecializedImplicitGemmILS5_0ELi16ELi3ELi1ELi2EN4cute5tupleIJNSA_1CILi2EEENSC_ILi1EEESE_EEEEENSB_IJNSC_ILi128EEENSC_ILi64EEENSB_IJNSC_ILi32EEEEEEEEENS_10tfloat32_tESM_NSA_8TiledMMAINSA_8MMA_AtomIJNSA_23SM100_MMA_TF32_2x1SM_SSISM_SM_fLi128ELi64ELNSA_4UMMA5MajorE0ELSR_0ELNSQ_7ScaleInE0ELSS_0EEEEEENSA_6LayoutINSB_IJSE_SE_SE_EEENSB_IJNSC_ILi0EEESX_SX_EEEEENSB_IJNSA_10UnderscoreES10_S10_EEEEENS7_6detail27Sm100ImplicitGemmTileTraitsINSA_25SM100_TMA_2SM_LOAD_IM2COLENSA_14ComposedLayoutINSA_7SwizzleILi3ELi4ELi3EEENSA_18smem_ptr_flag_bitsILi32EEENSV_INSB_IJNSC_ILi8EEESJ_EEENSB_IJSJ_SE_EEEEEEEvEENS14_INSA_18SM100_TMA_2SM_LOADES1F_vEEEENS_8epilogue10collective18CollectiveEpilogueINS1K_23Sm100TmaWarpSpecializedILi3ELi2ELi16ELb1ELb0EEEJNSB_IJSI_SI_SK_EEENSB_IJNSV_ISI_SE_EENSV_INSB_IJNSC_ILi16EEESD_EEENSB_IJSE_SJ_EEEEEEEESM_NSB_IJNSB_IJllllEEESE_SX_EEESM_S1X_NS1K_6fusion15FusionCallbacksIS1O_NS1Y_17LinearCombinationISM_fSM_fLNS_15FloatRoundStyleE2EEES1P_S1V_JEEENSA_5SM1004TMEM4LOAD26SM100_TMEM_LOAD_32dp32b16xENSA_20SM90_TMA_LOAD_IM2COLENS16_INS17_ILi2ELi4ELi3EEES1A_NSV_INSB_IJS1B_S1R_EEENSB_IJS1R_SE_EEEEEEENSA_39AutoVectorizingCopyWithAssumedAlignmentILi128EEENSA_21SM90_TMA_STORE_IM2COLES2D_S2F_S2F_EEEvvEEEEvNT_6ParamsE)
        .other          _ZN7cutlass13device_kernelINS_4conv6kernel13ConvUniversalINS1_16ConvProblemShapeILNS1_8OperatorE0ELi3EEENS1_10collective14CollectiveConvINS1_47MainloopSm100TmaUmmaWarpSpecializedImplicitGemmILS5_0ELi16ELi3ELi1ELi2EN4cute5tupleIJNSA_1CILi2EEENSC_ILi1EEESE_EEEEENSB_IJNSC_ILi128EEENSC_ILi64EEENSB_IJNSC_ILi32EEEEEEEEENS_10tfloat32_tESM_NSA_8TiledMMAINSA_8MMA_AtomIJNSA_23SM100_MMA_TF32_2x1SM_SSISM_SM_fLi128ELi64ELNSA_4UMMA5MajorE0ELSR_0ELNSQ_7ScaleInE0ELSS_0EEEEEENSA_6LayoutINSB_IJSE_SE_SE_EEENSB_IJNSC_ILi0EEESX_SX_EEEEENSB_IJNSA_10UnderscoreES10_S10_EEEEENS7_6detail27Sm100ImplicitGemmTileTraitsINSA_25SM100_TMA_2SM_LOAD_IM2COLENSA_14ComposedLayoutINSA_7SwizzleILi3ELi4ELi3EEENSA_18smem_ptr_flag_bitsILi32EEENSV_INSB_IJNSC_ILi8EEESJ_EEENSB_IJSJ_SE_EEEEEEEvEENS14_INSA_18SM100_TMA_2SM_LOADES1F_vEEEENS_8epilogue10collective18CollectiveEpilogueINS1K_23Sm100TmaWarpSpecializedILi3ELi2ELi16ELb1ELb0EEEJNSB_IJSI_SI_SK_EEENSB_IJNSV_ISI_SE_EENSV_INSB_IJNSC_ILi16EEESD_EEENSB_IJSE_SJ_EEEEEEEESM_NSB_IJNSB_IJllllEEESE_SX_EEESM_S1X_NS1K_6fusion15FusionCallbacksIS1O_NS1Y_17LinearCombinationISM_fSM_fLNS_15FloatRoundStyleE2EEES1P_S1V_JEEENSA_5SM1004TMEM4LOAD26SM100_TMEM_LOAD_32dp32b16xENSA_20SM90_TMA_LOAD_IM2COLENS16_INS17_ILi2ELi4ELi3EEES1A_NSV_INSB_IJS1B_S1R_EEENSB_IJS1R_SE_EEEEEEENSA_39AutoVectorizingCopyWithAssumedAlignmentILi128EEENSA_21SM90_TMA_STORE_IM2COLES2D_S2F_S2F_EEEvvEEEEvNT_6ParamsE,@"STO_CUDA_ENTRY STV_DEFAULT"
_ZN7cutlass13device_kernelINS_4conv6kernel13ConvUniversalINS1_16ConvProblemShapeILNS1_8OperatorE0ELi3EEENS1_10collective14CollectiveConvINS1_47MainloopSm100TmaUmmaWarpSpecializedImplicitGemmILS5_0ELi16ELi3ELi1ELi2EN4cute5tupleIJNSA_1CILi2EEENSC_ILi1EEESE_EEEEENSB_IJNSC_ILi128EEENSC_ILi64EEENSB_IJNSC_ILi32EEEEEEEEENS_10tfloat32_tESM_NSA_8TiledMMAINSA_8MMA_AtomIJNSA_23SM100_MMA_TF32_2x1SM_SSISM_SM_fLi128ELi64ELNSA_4UMMA5MajorE0ELSR_0ELNSQ_7ScaleInE0ELSS_0EEEEEENSA_6LayoutINSB_IJSE_SE_SE_EEENSB_IJNSC_ILi0EEESX_SX_EEEEENSB_IJNSA_10UnderscoreES10_S10_EEEEENS7_6detail27Sm100ImplicitGemmTileTraitsINSA_25SM100_TMA_2SM_LOAD_IM2COLENSA_14ComposedLayoutINSA_7SwizzleILi3ELi4ELi3EEENSA_18smem_ptr_flag_bitsILi32EEENSV_INSB_IJNSC_ILi8EEESJ_EEENSB_IJSJ_SE_EEEEEEEvEENS14_INSA_18SM100_TMA_2SM_LOADES1F_vEEEENS_8epilogue10collective18CollectiveEpilogueINS1K_23Sm100TmaWarpSpecializedILi3ELi2ELi16ELb1ELb0EEEJNSB_IJSI_SI_SK_EEENSB_IJNSV_ISI_SE_EENSV_INSB_IJNSC_ILi16EEESD_EEENSB_IJSE_SJ_EEEEEEEESM_NSB_IJNSB_IJllllEEESE_SX_EEESM_S1X_NS1K_6fusion15FusionCallbacksIS1O_NS1Y_17LinearCombinationISM_fSM_fLNS_15FloatRoundStyleE2EEES1P_S1V_JEEENSA_5SM1004TMEM4LOAD26SM100_TMEM_LOAD_32dp32b16xENSA_20SM90_TMA_LOAD_IM2COLENS16_INS17_ILi2ELi4ELi3EEES1A_NSV_INSB_IJS1B_S1R_EEENSB_IJS1R_SE_EEEEEEENSA_39AutoVectorizingCopyWithAssumedAlignmentILi128EEENSA_21SM90_TMA_STORE_IM2COLES2D_S2F_S2F_EEEvvEEEEvNT_6ParamsE:
[----:B------:R-:W1:Y:S01]  /*0000*/  LDC R1, c[0x0][0x37c] ;  /* 0x0000df00ff017b82 */ /* 0x000e620000000800 */
[----:B------:R-:W2:Y:S01]  /*0010*/  S2R R61, SR_TID.X ;  /* 0x00000000003d7919 */ /* 0x000ea20000002100 */
[----:B------:R-:W3:Y:S06]  /*0020*/  LDCU.64 UR8, c[0x0][0x990] ;  /* 0x00013200ff0877ac */ /* 0x000eec0008000a00 */
[----:B------:R-:W4:Y:S01]  /*0030*/  S2UR UR4, SR_CgaCtaId ;  /* 0x00000000000479c3 */ /* 0x000f220000008800 */
[----:B-1----:R-:W-:Y:S01]  /*0040*/  VIADD R1, R1, 0xfffffff8 ;  /* 0xfffffff801017836 */ /* 0x002fe20000000000 */
[----:B------:R-:W-:-:S02]  /*0050*/  PRMT R56, RZ, 0x7610, R56 ;  /* 0x00007610ff387816 */ /* 0x000fc40000000038 */
[----:B------:R-:W-:Y:S02]  /*0060*/  ELECT P1, URZ, PT ;  /* 0x0000000000ff782f */ /* 0x000fe40003820000 */
[----:B------:R-:W-:Y:S01]  /*0070*/  R2UR UR43, R1 ;  /* 0x00000000012b72ca */ /* 0x000fe200000e0000 */
[----:B---3--:R-:W-:-:S04]  /*0080*/  UISETP.NE.U32.AND UP0, UPT, UR8, URZ, UPT ;  /* 0x000000ff0800728c */ /* 0x008fc8000bf05070 */
[----:B------:R-:W-:Y:S02]  /*0090*/  UISETP.NE.AND.EX UP0, UPT, UR9, URZ, UPT, UP0 ;  /* 0x000000ff0900728c */ /* 0x000fe4000bf05300 */
[----:B----4-:R-:W-:Y:S02]  /*00a0*/  ULOP3.LUT UR38, UR4, 0x1, URZ, 0xc0, !UPT ;  /* 0x0000000104267892 */ /* 0x010fe4000f8ec0ff */
[----:B------:R-:W-:Y:S01]  /*00b0*/  ULOP3.LUT UR37, UR4, 0x1, URZ, 0x3c, !UPT ;  /* 0x0000000104257892 */ /* 0x000fe2000f8e3cff */
[----:B--2---:R-:W-:-:S05]  /*00c0*/  SHF.R.U32.HI R57, RZ, 0x5, R61 ;  /* 0x00000005ff397819 */ /* 0x004fca000001163d */
[----:B------:R-:W1:Y:S02]  /*00d0*/  SHFL.IDX PT, R0, R57, RZ, 0x1f ;  /* 0x00001fff39007589 */ /* 0x000e6400000e0000 */
[----:B-1----:R-:W-:Y:S01]  /*00e0*/  R2UR UR18, R0 ;  /* 0x00000000001272ca */ /* 0x002fe200000e0000 */
[----:B------:R-:W-:-:S14]  /*00f0*/  BRA.U UP0, `(.L_x_0) ;  /* 0x0000000100307547 */ /* 0x000fdc000b800000 */
[----:B------:R-:W1:Y:S02]  /*0100*/  LDCU.64 UR4, c[0x0][0x988] ;  /* 0x00013100ff0477ac */ /* 0x000e640008000a00 */
[----:B-1----:R-:W-:-:S04]  /*0110*/  UISETP.NE.U32.AND UP0, UPT, UR4, URZ, UPT ;  /* 0x000000ff0400728c */ /* 0x002fc8000bf05070 */
[----:B------:R-:W-:-:S09]  /*0120*/  UISETP.NE.AND.EX UP0, UPT, UR5, URZ, UPT, UP0 ;  /* 0x000000ff0500728c */ /* 0x000fd2000bf05300 */
[----:B------:R-:W-:Y:S05]  /*0130*/  BRA.U !UP0, `(.L_x_1) ;  /* 0x0000000108147547 */ /* 0x000fea000b800000 */
[----:B------:R-:W1:Y:S01]  /*0140*/  LDC.64 R2, c[0x0][0x988] ;  /* 0x00026200ff027b82 */ /* 0x000e620000000a00 */
[----:B------:R-:W1:Y:S02]  /*0150*/  LDCU.64 UR4, c[0x0][0x358] ;  /* 0x00006b00ff0477ac */ /* 0x000e640008000a00 */
[----:B-1----:R1:W5:Y:S01]  /*0160*/  LDG.E R27, desc[UR4][R2.64] ;  /* 0x00000004021b7981 */ /* 0x002362000c1e1900 */
[----:B------:R-:W-:Y:S01]  /*0170*/  HFMA2 R56, -RZ, RZ, 0, 5.9604644775390625e-08 ;  /* 0x00000001ff387431 */ /* 0x000fe200000001ff */
[----:B------:R-:W-:Y:S05]  /*0180*/  BRA `(.L_x_0) ;  /* 0x00000000000c7947 */ /* 0x000fea0003800000 */
.L_x_1:
[----:B------:R-:W1:Y:S01]  /*0190*/  LDCU UR4, c[0x0][0x980] ;  /* 0x00013000ff0477ac */ /* 0x000e620008000800 */
[----:B------:R-:W-:Y:S01]  /*01a0*/  HFMA2 R56, -RZ, RZ, 0, 5.9604644775390625e-08 ;  /* 0x00000001ff387431 */ /* 0x000fe200000001ff */
[----:B-1----:R-:W-:-:S07]  /*01b0*/  MOV R27, UR4 ;  /* 0x00000004001b7c02 */ /* 0x002fce0008000f00 */
.L_x_0:
[----:B------:R-:W2:Y:S02]  /*01c0*/  LDCU.64 UR4, c[0x0][0x9b0] ;  /* 0x00013600ff0477ac */ /* 0x000ea40008000a00 */
[----:B--2---:R-:W-:-:S04]  /*01d0*/  UISETP.NE.U32.AND UP0, UPT, UR4, URZ, UPT ;  /* 0x000000ff0400728c */ /* 0x004fc8000bf05070 */
[----:B------:R-:W-:-:S09]  /*01e0*/  UISETP.NE.AND.EX UP0, UPT, UR5, URZ, UPT, UP0 ;  /* 0x000000ff0500728c */ /* 0x000fd2000bf05300 */
[----:B------:R-:W-:Y:S05]  /*01f0*/  BRA.U UP0, `(.L_x_2) ;  /* 0x0000000100287547 */ /* 0x000fea000b800000 */
[----:B------:R-:W2:Y:S02]  /*0200*/  LDCU.64 UR4, c[0x0][0x9a8] ;  /* 0x00013500ff0477ac */ /* 0x000ea40008000a00 */
[----:B--2---:R-:W-:-:S04]  /*0210*/  UISETP.NE.U32.AND UP0, UPT, UR4, URZ, UPT ;  /* 0x000000ff0400728c */ /* 0x004fc8000bf05070 */
[----:B------:R-:W-:-:S09]  /*0220*/  UISETP.NE.AND.EX UP0, UPT, UR5, URZ, UPT, UP0 ;  /* 0x000000ff0500728c */ /* 0x000fd2000bf05300 */
[----:B------:R-:W-:Y:S05]  /*0230*/  BRA.U !UP0, `(.L_x_3) ;  /* 0x0000000108107547 */ /* 0x000fea000b800000 */
[----:B------:R-:W2:Y:S01]  /*0240*/  LDC.64 R24, c[0x0][0x9a8] ;  /* 0x00026a00ff187b82 */ /* 0x000ea20000000a00 */
[----:B------:R-:W2:Y:S02]  /*0250*/  LDCU.64 UR4, c[0x0][0x358] ;  /* 0x00006b00ff0477ac */ /* 0x000ea40008000a00 */
[----:B--2---:R2:W5:Y:S01]  /*0260*/  LDG.E R24, desc[UR4][R24.64] ;  /* 0x0000000418187981 */ /* 0x004562000c1e1900 */
[----:B------:R-:W-:Y:S05]  /*0270*/  BRA `(.L_x_2) ;  /* 0x0000000000087947 */ /* 0x000fea0003800000 */
.L_x_3:
[----:B------:R-:W2:Y:S02]  /*0280*/  LDCU UR4, c[0x0][0x9a0] ;  /* 0x00013400ff0477ac */ /* 0x000ea40008000800 */
[----:B--2---:R-:W-:Y:S02]  /*0290*/  MOV R24, UR4 ;  /* 0x0000000400187c02 */ /* 0x004fe40008000f00 */
.L_x_2:
[----:B------:R-:W-:Y:S01]  /*02a0*/  IMAD.U32 R0, RZ, RZ, UR18 ;  /* 0x00000012ff007e24 */ /* 0x000fe2000f8e00ff */
[----:B------:R-:W-:Y:S04]  /*02b0*/  BSSY.RECONVERGENT B0, `(.L_x_4) ;  /* 0x000000c000007945 */ /* 0x000fe80003800200 */
[C---:B------:R-:W-:Y:S02]  /*02c0*/  ISETP.NE.OR P2, PT, R0.reuse, 0x1, !P1 ;  /* 0x000000010000780c */ /* 0x040fe40004f45670 */
[----:B------:R-:W-:-:S11]  /*02d0*/  ISETP.NE.OR P0, PT, R0, 0x3, !P1 ;  /* 0x000000030000780c */ /* 0x000fd60004f05670 */
[----:B------:R-:W-:Y:S05]  /*02e0*/  @P2 BRA `(.L_x_5) ;  /* 0x0000000000202947 */ /* 0x000fea0003800000 */
[----:B------:R-:W3:Y:S02]  /*02f0*/  LDCU.64 UR4, c[0x0][0x348] ;  /* 0x00006900ff0477ac */ /* 0x000ee40008000a00 */
[----:B---3--:R-:W-:Y:S02]  /*0300*/  UIADD3 UR6, UP1, UPT, UR4, 0x80, URZ ;  /* 0x0000008004067890 */ /* 0x008fe4000ff3e0ff */
[----:B------:R-:W-:Y:S02]  /*0310*/  UIADD3 UR4, UP0, UPT, UR4, 0x200, URZ ;  /* 0x0000020004047890 */ /* 0x000fe4000ff1e0ff */
[----:B------:R-:W-:Y:S02]  /*0320*/  UIADD3.X UR7, UPT, UPT, URZ, UR5, URZ, UP1, !UPT ;  /* 0x00000005ff077290 */ /* 0x000fe40008ffe4ff */
[----:B------:R-:W-:-:S07]  /*0330*/  UIADD3.X UR5, UPT, UPT, URZ, UR5, URZ, UP0, !UPT ;  /* 0x00000005ff057290 */ /* 0x000fce00087fe4ff */
[----:B------:R3:W-:Y:S02]  /*0340*/  UTMACCTL.PF [UR6] ;  /* 0x00000000060079b9 */ /* 0x0007e40008040000 */
[----:B------:R3:W-:Y:S02]  /*0350*/  UTMACCTL.PF [UR4] ;  /* 0x00000000040079b9 */ /* 0x0007e40008040000 */
[----:B---3--:R-:W-:Y:S01]  /*0360*/  NOP ;  /* 0x0000000000007918 */ /* 0x008fe20000000000 */
.L_x_5:
[----:B------:R-:W-:Y:S05]  /*0370*/  BSYNC.RECONVERGENT B0 ;  /* 0x0000000000007941 */ /* 0x000fea0003800200 */
.L_x_4:
[----:B------:R-:W-:Y:S04]  /*0380*/  BSSY.RECONVERGENT B0, `(.L_x_6) ;  /* 0x000000a000007945 */ /* 0x000fe80003800200 */
        /* <DEDUP_REMOVED lines=9> */
.L_x_7:
[----:B------:R-:W-:Y:S05]  /*0420*/  BSYNC.RECONVERGENT B0 ;  /* 0x0000000000007941 */ /* 0x000fea0003800200 */
.L_x_6:
[----:B------:R-:W3:Y:S01]  /*0430*/  LDCU.64 UR4, c[0x0][0x988] ;  /* 0x00013100ff0477ac */ /* 0x000ee20008000a00 */
[----:B------:R-:W-:Y:S02]  /*0440*/  UISETP.EQ.U32.AND UP2, UPT, UR8, URZ, UPT ;  /* 0x000000ff0800728c */ /* 0x000fe4000bf42070 */
[----:B------:R-:W-:Y:S02]  /*0450*/  UPLOP3.LUT UP3, UPT, UPT, UPT, UPT, 0x80, 0x8 ;  /* 0x000000000008789c */ /* 0x000fe40003f6f070 */
[----:B---3--:R-:W-:-:S04]  /*0460*/  UISETP.NE.U32.AND UP0, UPT, UR4, URZ, UPT ;  /* 0x000000ff0400728c */ /* 0x008fc8000bf05070 */
[----:B------:R-:W-:-:S04]  /*0470*/  UISETP.NE.AND.EX UP1, UPT, UR5, URZ, UPT, UP0 ;  /* 0x000000ff0500728c */ /* 0x000fc8000bf25300 */
[----:B------:R-:W-:-:S04]  /*0480*/  UISETP.EQ.OR.EX UP4, UPT, UR9, URZ, !UP1, UP2 ;  /* 0x000000ff0900728c */ /* 0x000fc8000cf82720 */
[----:B------:R-:W-:-:S06]  /*0490*/  UP2UR UR4, UPR, URZ, 0x10 ;  /* 0x00000010ff047883 */ /* 0x000fcc0008000000 */
[----:B------:R-:W-:Y:S01]  /*04a0*/  MOV R60, UR4 ;  /* 0x00000004003c7c02 */ /* 0x000fe20008000f00 */
[----:B------:R-:W-:Y:S06]  /*04b0*/  BRA.U !UP4, `(.L_x_8) ;  /* 0x000000010c207547 */ /* 0x000fec000b800000 */
[----:B------:R-:W-:Y:S01]  /*04c0*/  UISETP.NE.U32.AND UP2, UPT, UR8, URZ, UPT ;  /* 0x000000ff0800728c */ /* 0x000fe2000bf45070 */
[----:B-----5:R-:W-:Y:S01]  /*04d0*/  FSETP.NEU.AND P0, PT, R27, RZ, PT ;  /* 0x000000ff1b00720b */ /* 0x020fe20003f0d000 */
[----:B------:R-:W-:Y:S02]  /*04e0*/  USEL UR4, URZ, 0xffffffff, UP1 ;  /* 0xffffffffff047887 */ /* 0x000fe40008800000 */
[----:B------:R-:W-:-:S10]  /*04f0*/  UISETP.NE.AND.EX UP2, UPT, UR9, URZ, UPT, UP2 ;  /* 0x000000ff0900728c */ /* 0x000fd4000bf45320 */
[----:B------:R-:W-:Y:S01]  /*0500*/  VOTEU.ANY UP0, P0 ;  /* 0x0000000000ff7886 */ /* 0x000fe20000000100 */
[----:B------:R-:W-:-:S04]  /*0510*/  @!UP2 USEL UR4, URZ, 0xffffffff, UP0 ;  /* 0xffffffffff04a887 */ /* 0x000fc80008000000 */
[----:B------:R-:W-:-:S04]  /*0520*/  ULOP3.LUT UR4, UR4, 0x1, URZ, 0xc0, !UPT ;  /* 0x0000000104047892 */ /* 0x000fc8000f8ec0ff */
[----:B------:R-:W-:-:S11]  /*0530*/  UISETP.NE.U32.AND UP3, UPT, UR4, 0x1, UPT ;  /* 0x000000010400788c */ /* 0x000fd6000bf65070 */
.L_x_8:
[----:B------:R-:W3:Y:S01]  /*0540*/  SHFL.IDX PT, R0, R57, RZ, 0x1f ;  /* 0x00001fff39007589 */ /* 0x000ee200000e0000 */
[----:B------:R-:W-:Y:S02]  /*0550*/  UISETP.NE.AND UP5, UPT, UR18, 0x2, UPT ;  /* 0x000000021200788c */ /* 0x000fe4000bfa5270 */
[----:B------:R-:W-:Y:S02]  /*0560*/  UISETP.NE.AND UP0, UPT, UR18, 0x2, UPT ;  /* 0x000000021200788c */ /* 0x000fe4000bf05270 */
[----:B------:R-:W-:Y:S02]  /*0570*/  UISETP.NE.OR UP2, UPT, UR38, URZ, UP5 ;  /* 0x000000ff2600728c */ /* 0x000fe4000af45670 */
[----:B------:R-:W-:-:S04]  /*0580*/  USEL UR55, URZ, 0x1, UP0 ;  /* 0x00000001ff377887 */ /* 0x000fc80008000000 */
[----:B------:R-:W-:Y:S02]  /*0590*/  PLOP3.LUT P3, PT, P1, PT, UP2, 0xae, 0xea ;  /* 0x0000000000ea781c */ /* 0x000fe40000f6f52e */
[----:B---3--:R-:W-:-:S13]  /*05a0*/  ISETP.NE.AND P0, PT, R0, RZ, PT ;  /* 0x000000ff0000720c */ /* 0x008fda0003f05270 */
[----:B------:R-:W-:Y:S05]  /*05b0*/  @P0 BRA `(.L_x_9) ;  /* 0x0000000000b40947 */ /* 0x000fea0003800000 */
[----:B------:R-:W-:Y:S01]  /*05c0*/  ELECT P0, URZ, PT ;  /* 0x0000000000ff782f */ /* 0x000fe20003800000 */
[----:B------:R-:W-:-:S12]  /*05d0*/  BSSY.RECONVERGENT B0, `(.L_x_9) ;  /* 0x000002b000007945 */ /* 0x000fd80003800200 */
[----:B------:R-:W-:Y:S05]  /*05e0*/  @!P0 BRA `(.L_x_10) ;  /* 0x0000000000a48947 */ /* 0x000fea0003800000 */
[----:B------:R-:W3:Y:S01]  /*05f0*/  S2UR UR5, SR_CgaCtaId ;  /* 0x00000000000579c3 */ /* 0x000ee20000008800 */
[----:B------:R-:W-:Y:S01]  /*0600*/  UMOV UR4, 0x400 ;  /* 0x0000040000047882 */ /* 0x000fe20000000000 */
[----:B------:R-:W-:Y:S02]  /*0610*/  UMOV UR6, 0x1 ;  /* 0x0000000100067882 */ /* 0x000fe40000000000 */
[----:B------:R-:W-:-:S04]  /*0620*/  UIADD3 UR6, UPT, UPT, -UR6, 0x100000, URZ ;  /* 0x0010000006067890 */ /* 0x000fc8000fffe1ff */
[----:B------:R-:W-:Y:S02]  /*0630*/  USHF.L.U32 UR7, UR6, 0xb, URZ ;  /* 0x0000000b06077899 */ /* 0x000fe400080006ff */
[----:B------:R-:W-:Y:S02]  /*0640*/  USHF.L.U32 UR6, UR6, 0x1, URZ ;  /* 0x0000000106067899 */ /* 0x000fe400080006ff */
[----:B---3--:R-:W-:Y:S01]  /*0650*/  ULEA UR4, UR5, UR4, 0x18 ;  /* 0x0000000405047291 */ /* 0x008fe2000f8ec0ff */
[----:B------:R-:W3:Y:S11]  /*0660*/  FENCE.VIEW.ASYNC.S ;  /* 0x00000000000073c6 */ /* 0x000ef60000000000 */
[----:B---3--:R3:W4:Y:S01]  /*0670*/  SYNCS.EXCH.64 URZ, [UR4], UR6 ;  /* 0x0000000604ff75b2 */ /* 0x0087220008000100 */
[----:B------:R3:W1:Y:S01]  /*0680*/  SYNCS.EXCH.64 URZ, [UR4+0x80], UR6 ;  /* 0x0000800604ff75b2 */ /* 0x0006620008000100 */
        /* <DEDUP_REMOVED lines=29> */
[----:B------:R3:W1:Y:S02]  /*0860*/  SYNCS.EXCH.64 URZ, [UR4+0xf8], UR6 ;  /* 0x0000f80604ff75b2 */ /* 0x0006640008000100 */
[----:B---34-:R-:W-:Y:S01]  /*0870*/  NOP ;  /* 0x0000000000007918 */ /* 0x018fe20000000000 */
.L_x_10:
[----:B------:R-:W-:Y:S05]  /*0880*/  BSYNC.RECONVERGENT B0 ;  /* 0x0000000000007941 */ /* 0x000fea0003800200 */
.L_x_9:
[----:B------:R-:W3:Y:S01]  /*0890*/  SHFL.IDX PT, R0, R57, RZ, 0x1f ;  /* 0x00001fff39007589 */ /* 0x000ee200000e0000 */
[----:B------:R-:W-:Y:S01]  /*08a0*/  NOP ;  /* 0x0000000000007918 */ /* 0x000fe20000000000 */
[----:B---3--:R-:W-:-:S13]  /*08b0*/  ISETP.NE.AND P0, PT, R0, 0x1, PT ;  /* 0x000000010000780c */ /* 0x008fda0003f05270 */
[----:B------:R-:W-:Y:S05]  /*08c0*/  @P0 BRA `(.L_x_11) ;  /* 0x0000000000500947 */ /* 0x000fea0003800000 */
[----:B------:R-:W3:Y:S01]  /*08d0*/  S2UR UR5, SR_CgaCtaId ;  /* 0x00000000000579c3 */ /* 0x000ee20000008800 */
[----:B------:R-:W-:Y:S01]  /*08e0*/  UMOV UR4, 0x400 ;  /* 0x0000040000047882 */ /* 0x000fe20000000000 */
[----:B------:R-:W-:Y:S01]  /*08f0*/  UMOV UR8, 0x20 ;  /* 0x0000002000087882 */ /* 0x000fe20000000000 */
[----:B------:R-:W-:Y:S01]  /*0900*/  UMOV UR6, 0x80 ;  /* 0x0000008000067882 */ /* 0x000fe20000000000 */
[----:B------:R-:W-:-:S04]  /*0910*/  UIADD3 UR8, UPT, UPT, -UR8, 0x100000, URZ ;  /* 0x0010000008087890 */ /* 0x000fc8000fffe1ff */
[----:B------:R-:W-:Y:S02]  /*0920*/  USHF.L.U32 UR9, UR8, 0xb, URZ ;  /* 0x0000000b08097899 */ /* 0x000fe400080006ff */
[----:B------:R-:W-:Y:S02]  /*0930*/  USHF.L.U32 UR8, UR8, 0x1, URZ ;  /* 0x0000000108087899 */ /* 0x000fe400080006ff */
[----:B------:R-:W-:-:S04]  /*0940*/  UIADD3 UR6, UPT, UPT, -UR6, 0x100000, URZ ;  /* 0x0010000006067890 */ /* 0x000fc8000fffe1ff */
[----:B------:R-:W-:Y:S02]  /*0950*/  USHF.L.U32 UR7, UR6, 0xb, URZ ;  /* 0x0000000b06077899 */ /* 0x000fe400080006ff */
[----:B------:R-:W-:Y:S01]  /*0960*/  USHF.L.U32 UR6, UR6, 0x1, URZ ;  /* 0x0000000106067899 */ /* 0x000fe200080006ff */
[----:B------:R-:W-:Y:S01]  /*0970*/  ELECT P0, URZ, PT ;  /* 0x0000000000ff782f */ /* 0x000fe20003800000 */
[----:B---3--:R-:W-:Y:S01]  /*0980*/  ULEA UR4, UR5, UR4, 0x18 ;  /* 0x0000000405047291 */ /* 0x008fe2000f8ec0ff */
[----:B------:R-:W3:Y:S11]  /*0990*/  FENCE.VIEW.ASYNC.S ;  /* 0x00000000000073c6 */ /* 0x000ef60000000000 */
[----:B---3--:R3:W4:Y:S01]  /*09a0*/  SYNCS.EXCH.64 URZ, [UR4+0x100], UR8 ;  /* 0x0001000804ff75b2 */ /* 0x0087220008000100 */
[----:B------:R3:W1:Y:S01]  /*09b0*/  SYNCS.EXCH.64 URZ, [UR4+0x118], UR6 ;  /* 0x0001180604ff75b2 */ /* 0x0006620008000100 */
[----:B------:R3:W1:Y:S01]  /*09c0*/  SYNCS.EXCH.64 URZ, [UR4+0x108], UR8 ;  /* 0x0001080804ff75b2 */ /* 0x0006620008000100 */
[----:B------:R3:W1:Y:S01]  /*09d0*/  SYNCS.EXCH.64 URZ, [UR4+0x120], UR6 ;  /* 0x0001200604ff75b2 */ /* 0x0006620008000100 */
[----:B------:R3:W1:Y:S01]  /*09e0*/  SYNCS.EXCH.64 URZ, [UR4+0x110], UR8 ;  /* 0x0001100804ff75b2 */ /* 0x0006620008000100 */
[----:B------:R3:W1:Y:S01]  /*09f0*/  SYNCS.EXCH.64 URZ, [UR4+0x128], UR6 ;  /* 0x0001280604ff75b2 */ /* 0x0006620008000100 */
[----:B------:R-:W-:Y:S01]  /*0a00*/  NOP ;  /* 0x0000000000007918 */ /* 0x000fe20000000000 */
.L_x_11:
[----:B------:R-:W2:Y:S01]  /*0a10*/  SHFL.IDX PT, R0, R57, RZ, 0x1f ;  /* 0x00001fff39007589 */ /* 0x000ea200000e0000 */
[----:B------:R-:W-:Y:S01]  /*0a20*/  NOP ;  /* 0x0000000000007918 */ /* 0x000fe20000000000 */
[----:B--2---:R-:W-:-:S13]  /*0a30*/  ISETP.NE.AND P0, PT, R0, 0x3, PT ;  /* 0x000000030000780c */ /* 0x004fda0003f05270 */
[----:B------:R-:W-:Y:S05]  /*0a40*/  @P0 BRA `(.L_x_12) ;  /* 0x0000000000300947 */ /* 0x000fea0003800000 */
[----:B------:R-:W2:Y:S01]  /*0a50*/  S2UR UR5, SR_CgaCtaId ;  /* 0x00000000000579c3 */ /* 0x000ea20000008800 */
[----:B---3--:R-:W-:Y:S01]  /*0a60*/  UMOV UR4, 0x400 ;  /* 0x0000040000047882 */ /* 0x008fe20000000000 */
[----:B------:R-:W-:Y:S01]  /*0a70*/  UMOV UR6, 0x20 ;  /* 0x0000002000067882 */ /* 0x000fe20000000000 */
[----:B------:R-:W-:Y:S01]  /*0a80*/  ELECT P0, URZ, PT ;  /* 0x0000000000ff782f */ /* 0x000fe20003800000 */
[----:B------:R-:W-:-:S04]  /*0a90*/  UIADD3 UR6, UPT, UPT, -UR6, 0x100000, URZ ;  /* 0x0010000006067890 */ /* 0x000fc8000fffe1ff */
[----:B------:R-:W-:Y:S02]  /*0aa0*/  USHF.L.U32 UR7, UR6, 0xb, URZ ;  /* 0x0000000b06077899 */ /* 0x000fe400080006ff */
[----:B------:R-:W-:Y:S02]  /*0ab0*/  USHF.L.U32 UR6, UR6, 0x1, URZ ;  /* 0x0000000106067899 */ /* 0x000fe400080006ff */
[----:B--2---:R-:W-:Y:S01]  /*0ac0*/  ULEA UR4, UR5, UR4, 0x18 ;  /* 0x0000000405047291 */ /* 0x004fe2000f8ec0ff */
[----:B------:R-:W2:Y:S11]  /*0ad0*/  FENCE.VIEW.ASYNC.S ;  /* 0x00000000000073c6 */ /* 0x000eb60000000000 */
[----:B--2---:R2:W3:Y:S01]  /*0ae0*/  SYNCS.EXCH.64 URZ, [UR4+0x130], UR6 ;  /* 0x0001300604ff75b2 */ /* 0x0044e20008000100 */
[----:B------:R2:W1:Y:S01]  /*0af0*/  SYNCS.EXCH.64 URZ, [UR4+0x138], UR6 ;  /* 0x0001380604ff75b2 */ /* 0x0004620008000100 */
[----:B------:R-:W-:Y:S01]  /*0b00*/  NOP ;  /* 0x0000000000007918 */ /* 0x000fe20000000000 */
.L_x_12:
[----:B------:R-:W4:Y:S01]  /*0b10*/  SHFL.IDX PT, R0, R57, RZ, 0x1f ;  /* 0x00001fff39007589 */ /* 0x000f2200000e0000 */
[----:B------:R-:W-:Y:S01]  /*0b20*/  NOP ;  /* 0x0000000000007918 */ /* 0x000fe20000000000 */
[----:B----4-:R-:W-:-:S13]  /*0b30*/  ISETP.NE.AND P0, PT, R0, 0x4, PT ;  /* 0x000000040000780c */ /* 0x010fda0003f05270 */
[----:B------:R-:W-:Y:S05]  /*0b40*/  @P0 BRA `(.L_x_13) ;  /* 0x0000000000440947 */ /* 0x000fea0003800000 */
[----:B------:R-:W4:Y:S01]  /*0b50*/  S2UR UR5, SR_CgaCtaId ;  /* 0x00000000000579c3 */ /* 0x000f220000008800 */
[----:B--23--:R-:W-:Y:S01]  /*0b60*/  UMOV UR4, 0x1e0 ;  /* 0x000001e000047882 */ /* 0x00cfe20000000000 */
[----:B------:R-:W-:Y:S01]  /*0b70*/  UMOV UR6, 0x400 ;  /* 0x0000040000067882 */ /* 0x000fe20000000000 */
[----:B------:R-:W-:Y:S01]  /*0b80*/  USEL UR4, UR4, 0x1a0, UP3 ;  /* 0x000001a004047887 */ /* 0x000fe20009800000 */
[----:B------:R-:W-:Y:S01]  /*0b90*/  UMOV UR8, 0x1 ;  /* 0x0000000100087882 */ /* 0x000fe20000000000 */
[----:B------:R-:W-:Y:S01]  /*0ba0*/  ELECT P0, URZ, PT ;  /* 0x0000000000ff782f */ /* 0x000fe20003800000 */
[----:B------:R-:W-:-:S04]  /*0bb0*/  UIADD3 UR8, UPT, UPT, -UR8, 0x100000, URZ ;  /* 0x0010000008087890 */ /* 0x000fc8000fffe1ff */
[----:B------:R-:W-:Y:S02]  /*0bc0*/  USHF.L.U32 UR9, UR8, 0xb, URZ ;  /* 0x0000000b08097899 */ /* 0x000fe400080006ff */
[----:B------:R-:W-:Y:S02]  /*0bd0*/  USHF.L.U32 UR8, UR8, 0x1, URZ ;  /* 0x0000000108087899 */ /* 0x000fe400080006ff */
[----:B----4-:R-:W-:Y:S02]  /*0be0*/  ULEA UR6, UR5, UR6, 0x18 ;  /* 0x0000000605067291 */ /* 0x010fe4000f8ec0ff */
[----:B------:R-:W-:-:S04]  /*0bf0*/  UIADD3 UR4, UPT, UPT, -UR4, 0x100000, URZ ;  /* 0x0010000004047890 */ /* 0x000fc8000fffe1ff */
[----:B------:R-:W-:Y:S02]  /*0c00*/  USHF.L.U32 UR5, UR4, 0xb, URZ ;  /* 0x0000000b04057899 */ /* 0x000fe400080006ff */
[----:B------:R-:W-:Y:S01]  /*0c10*/  USHF.L.U32 UR4, UR4, 0x1, URZ ;  /* 0x0000000104047899 */ /* 0x000fe200080006ff */
[----:B------:R-:W2:Y:S03]  /*0c20*/  FENCE.VIEW.ASYNC.S ;  /* 0x00000000000073c6 */ /* 0x000ea60000000000 */
[----:B--2---:R4:W2:Y:S08]  /*0c30*/  SYNCS.EXCH.64 URZ, [UR6+0x140], UR8 ;  /* 0x0001400806ff75b2 */ /* 0x0048b00008000100 */
[----:B------:R4:W3:Y:S02]  /*0c40*/  SYNCS.EXCH.64 URZ, [UR6+0x148], UR4 ;  /* 0x0001480406ff75b2 */ /* 0x0008e40008000100 */
[----:B----4-:R-:W-:Y:S01]  /*0c50*/  NOP ;  /* 0x0000000000007918 */ /* 0x010fe20000000000 */
.L_x_13:
[----:B------:R-:W4:Y:S01]  /*0c60*/  SHFL.IDX PT, R0, R57, RZ, 0x1f ;  /* 0x00001fff39007589 */ /* 0x000f2200000e0000 */
[----:B------:R-:W-:Y:S01]  /*0c70*/  ISETP.NE.OR P1, PT, RZ, UR18, !P1 ;  /* 0x00000012ff007c0c */ /* 0x000fe2000cf25670 */
[----:B------:R-:W-:Y:S01]  /*0c80*/  NOP ;  /* 0x0000000000007918 */ /* 0x000fe20000000000 */
[----:B----4-:R-:W-:-:S13]  /*0c90*/  ISETP.NE.AND P0, PT, R0, 0x5, PT ;  /* 0x000000050000780c */ /* 0x010fda0003f05270 */
[----:B------:R-:W-:Y:S05]  /*0ca0*/  @P0 BRA `(.L_x_14) ;  /* 0x0000000000480947 */ /* 0x000fea0003800000 */
[----:B------:R-:W4:Y:S01]  /*0cb0*/  S2UR UR5, SR_CgaCtaId ;  /* 0x00000000000579c3 */ /* 0x000f220000008800 */
[----:B--23--:R-:W-:Y:S01]  /*0cc0*/  UMOV UR4, 0x400 ;  /* 0x0000040000047882 */ /* 0x00cfe20000000000 */
        /* <DEDUP_REMOVED lines=9> */
[----:B----4-:R-:W-:Y:S01]  /*0d60*/  ULEA UR4, UR5, UR4, 0x18 ;  /* 0x0000000405047291 */ /* 0x010fe2000f8ec0ff */
[----:B------:R-:W2:Y:S11]  /*0d70*/  FENCE.VIEW.ASYNC.S ;  /* 0x00000000000073c6 */ /* 0x000eb60000000000 */
[----:B--2---:R4:W2:Y:S01]  /*0d80*/  SYNCS.EXCH.64 URZ, [UR4+0x150], UR6 ;  /* 0x0001500604ff75b2 */ /* 0x0048a20008000100 */
[----:B------:R4:W3:Y:S01]  /*0d90*/  SYNCS.EXCH.64 URZ, [UR4+0x160], UR8 ;  /* 0x0001600804ff75b2 */ /* 0x0008e20008000100 */
[----:B------:R4:W1:Y:S01]  /*0da0*/  SYNCS.EXCH.64 URZ, [UR4+0x158], UR6 ;  /* 0x0001580604ff75b2 */ /* 0x0008620008000100 */
[----:B------:R4:W1:Y:S02]  /*0db0*/  SYNCS.EXCH.64 URZ, [UR4+0x168], UR8 ;  /* 0x0001680804ff75b2 */ /* 0x0008640008000100 */
[----:B----4-:R-:W-:Y:S01]  /*0dc0*/  NOP ;  /* 0x0000000000007918 */ /* 0x010fe20000000000 */
.L_x_14:
[----:B--23--:R-:W2:Y:S01]  /*0dd0*/  S2UR UR7, SR_CgaCtaId ;  /* 0x00000000000779c3 */ /* 0x00cea20000008800 */
[----:B------:R-:W-:Y:S01]  /*0de0*/  VOTEU.ALL UP0, P1 ;  /* 0x0000000000ff7886 */ /* 0x000fe20000800000 */
[----:B------:R-:W-:Y:S01]  /*0df0*/  UMOV UR4, 0x20 ;  /* 0x0000002000047882 */ /* 0x000fe20000000000 */
[----:B------:R-:W-:Y:S01]  /*0e00*/  NOP ;  /* 0x0000000000007918 */ /* 0x000fe20000000000 */
[----:B-1----:R-:W-:Y:S01]  /*0e10*/  LOP3.LUT R3, R61, 0x1f, RZ, 0xc0, !PT ;  /* 0x0000001f3d037812 */ /* 0x002fe200078ec0ff */
[----:B------:R-:W-:Y:S01]  /*0e20*/  UISETP.NE.AND UP4, UPT, UR18, URZ, UPT ;  /* 0x000000ff1200728c */ /* 0x000fe2000bf85270 */
[----:B------:R-:W-:Y:S01]  /*0e30*/  @!UP0 UMOV UR6, 0x400 ;  /* 0x0000040000068882 */ /* 0x000fe20000000000 */
[----:B------:R-:W-:-:S04]  /*0e40*/  @!UP0 UIADD3 UR4, UPT, UPT, -UR4, 0x100000, URZ ;  /* 0x0010000004048890 */ /* 0x000fc8000fffe1ff */
[----:B------:R-:W-:Y:S02]  /*0e50*/  @!UP0 USHF.L.U32 UR5, UR4, 0xb, URZ ;  /* 0x0000000b04058899 */ /* 0x000fe400080006ff */
[----:B------:R-:W-:Y:S02]  /*0e60*/  @!UP0 USHF.L.U32 UR4, UR4, 0x1, URZ ;  /* 0x0000000104048899 */ /* 0x000fe400080006ff */
[----:B--2---:R-:W-:Y:S01]  /*0e70*/  @!UP0 ULEA UR6, UR7, UR6, 0x18 ;  /* 0x0000000607068291 */ /* 0x004fe2000f8ec0ff */
[----:B------:R-:W1:Y:S01]  /*0e80*/  LDCU UR7, c[0x0][0x36c] ;  /* 0x00006d80ff0777ac */ /* 0x000e620008000800 */
[----:B------:R-:W-:Y:S01]  /*0e90*/  VOTEU.ALL UP0, P1 ;  /* 0x0000000000ff7886 */ /* 0x000fe20000800000 */
[----:B------:R-:W2:Y:S09]  /*0ea0*/  FENCE.VIEW.ASYNC.S ;  /* 0x00000000000073c6 */ /* 0x000eb20000000000 */
[----:B--2---:R2:W3:Y:S01]  /*0eb0*/  @!UP0 SYNCS.EXCH.64 URZ, [UR6+0x170], UR4 ;  /* 0x0001700406ff85b2 */ /* 0x0044e20008000100 */
[----:B-1----:R-:W-:-:S09]  /*0ec0*/  UISETP.EQ.U32.AND UP6, UPT, UR7, 0x1, UPT ;  /* 0x000000010700788c */ /* 0x002fd2000bfc2070 */
[----:B--2---:R-:W-:Y:S05]  /*0ed0*/  BRA.U !UP6, `(.L_x_15) ;  /* 0x000000010e087547 */ /* 0x004fea000b800000 */
[----:B---3--:R-:W-:Y:S01]  /*0ee0*/  UCGABAR_ARV ;  /* 0x00000000000079c7 */ /* 0x008fe20008000000 */
[----:B------:R-:W-:Y:S05]  /*0ef0*/  BRA `(.L_x_16) ;  /* 0x0000000000047947 */ /* 0x000fea0003800000 */
.L_x_15:
[----:B---3--:R-:W-:Y:S01]  /*0f00*/  NOP ;  /* 0x0000000000007918 */ /* 0x008fe20000000000 */
.L_x_16:
[----:B------:R-:W1:Y:S01]  /*0f10*/  S2UR UR22, SR_CTAID.X ;  /* 0x00000000001679c3 */ /* 0x000e620000002500 */
[----:B------:R-:W-:-:S05]  /*0f20*/  CS2R.32 R59, SR_CgaSize ;  /* 0x00000000003b7805 */ /* 0x000fca0000008a00 */
[----:B------:R-:W-:-:S05]  /*0f30*/  IMAD R59, R59, -0xa0, RZ ;  /* 0xffffff603b3b7824 */ /* 0x000fca00078e02ff */
[----:B------:R-:W-:-:S14]  /*0f40*/  R2UR UR5, R59 ;  /* 0x000000003b0572ca */ /* 0x000fdc00000e0000 */
[----:B------:R-:W2:Y:S01]  /*0f50*/  LDCU UR5, c[0x0][UR5+0x2b0] ;  /* 0x00005600050577ac */ /* 0x000ea20008000800 */
[----:B------:R-:W-:-:S05]  /*0f60*/  CS2R.32 R59, SR_CgaSize ;  /* 0x00000000003b7805 */ /* 0x000fca0000008a00 */
[----:B------:R-:W-:-:S05]  /*0f70*/  IMAD R59, R59, -0xa0, RZ ;  /* 0xffffff603b3b7824 */ /* 0x000fca00078e02ff */
[----:B------:R-:W-:-:S14]  /*0f80*/  R2UR UR4, R59 ;  /* 0x000000003b0472ca */ /* 0x000fdc00000e0000 */
[----:B------:R-:W3:Y:S01]  /*0f90*/  LDCU UR4, c[0x0][UR4+0x2b4] ;  /* 0x00005680040477ac */ /* 0x000ee20008000800 */
[----:B------:R-:W4:Y:S01]  /*0fa0*/  S2UR UR19, SR_CTAID.Y ;  /* 0x00000000001379c3 */ /* 0x000f220000002600 */
[----:B------:R-:W-:-:S05]  /*0fb0*/  CS2R.32 R59, SR_CgaSize ;  /* 0x00000000003b7805 */ /* 0x000fca0000008a00 */
[----:B------:R-:W-:-:S05]  /*0fc0*/  IMAD R59, R59, -0xa0, RZ ;  /* 0xffffff603b3b7824 */ /* 0x000fca00078e02ff */
[----:B------:R-:W-:-:S14]  /*0fd0*/  R2UR UR7, R59 ;  /* 0x000000003b0772ca */ /* 0x000fdc00000e0000 */
[----:B------:R-:W3:Y:S01]  /*0fe0*/  LDCU UR7, c[0x0][UR7+0x2a0] ;  /* 0x00005400070777ac */ /* 0x000ee20008000800 */
[----:B------:R-:W-:-:S05]  /*0ff0*/  CS2R.32 R59, SR_CgaSize ;  /* 0x00000000003b7805 */ /* 0x000fca0000008a00 */
[----:B------:R-:W-:-:S05]  /*1000*/  IMAD R59, R59, -0xa0, RZ ;  /* 0xffffff603b3b7824 */ /* 0x000fca00078e02ff */
[----:B------:R-:W-:-:S14]  /*1010*/  R2UR UR8, R59 ;  /* 0x000000003b0872ca */ /* 0x000fdc00000e0000 */
[----:B------:R-:W3:Y:S01]  /*1020*/  LDCU UR8, c[0x0][UR8+0x2a4] ;  /* 0x00005480080877ac */ /* 0x000ee20008000800 */
[----:B------:R-:W3:Y:S01]  /*1030*/  LDCU UR20, c[0x0][0xc24] ;  /* 0x00018480ff1477ac */ /* 0x000ee20008000800 */
[----:B------:R-:W3:Y:S01]  /*1040*/  LDCU UR39, c[0x0][0xc24] ;  /* 0x00018480ff2777ac */ /* 0x000ee20008000800 */
[----:B-1----:R-:W-:Y:S01]  /*1050*/  I2FP.F32.U32 R2, UR22 ;  /* 0x0000001600027c45 */ /* 0x002fe20008201000 */
[----:B------:R-:W1:Y:S04]  /*1060*/  LDCU UR24, c[0x0][0xc30] ;  /* 0x00018600ff1877ac */ /* 0x000e680008000800 */
[----:B--2---:R-:W-:Y:S01]  /*1070*/  FMUL R2, R2, UR5 ;  /* 0x0000000502027c20 */ /* 0x004fe20008400000 */
[----:B----4-:R-:W-:-:S05]  /*1080*/  I2FP.F32.U32 R0, UR19 ;  /* 0x0000001300007c45 */ /* 0x010fca0008201000 */
[----:B------:R-:W2:Y:S01]  /*1090*/  F2I.U32.TRUNC.NTZ R2, R2 ;  /* 0x0000000200027305 */ /* 0x000ea2000020f000 */
[----:B---3--:R-:W-:-:S07]  /*10a0*/  FMUL R0, R0, UR4 ;  /* 0x0000000400007c20 */ /* 0x008fce0008400000 */
[----:B------:R-:W3:Y:S01]  /*10b0*/  F2I.U32.TRUNC.NTZ R0, R0 ;  /* 0x0000000000007305 */ /* 0x000ee2000020f000 */
[----:B--2---:R-:W-:Y:S02]  /*10c0*/  R2UR UR4, R2 ;  /* 0x00000000020472ca */ /* 0x004fe400000e0000 */
[----:B------:R-:W-:Y:S02]  /*10d0*/  PRMT R2, RZ, 0x7610, R2 ;  /* 0x00007610ff027816 */ /* 0x000fe40000000002 */
[----:B---3--:R-:W-:Y:S02]  /*10e0*/  R2UR UR6, R0 ;  /* 0x00000000000672ca */ /* 0x008fe400000e0000 */
[----:B------:R-:W-:-:S07]  /*10f0*/  PRMT R0, RZ, 0x7610, R0 ;  /* 0x00007610ff007816 */ /* 0x000fce0000000000 */
[----:B------:R-:W-:-:S04]  /*1100*/  UIADD3 UR5, UPT, UPT, -UR4, URZ, URZ ;  /* 0x000000ff04057290 */ /* 0x000fc8000fffe1ff */
[----:B------:R-:W-:Y:S02]  /*1110*/  UIMAD UR5, UR7, UR5, UR22 ;  /* 0x00000005070572a4 */ /* 0x000fe4000f8e0216 */
[----:B------:R-:W-:-:S04]  /*1120*/  UIADD3 UR4, UPT, UPT, -UR6, URZ, URZ ;  /* 0x000000ff06047290 */ /* 0x000fc8000fffe1ff */
[----:B------:R-:W-:Y:S01]  /*1130*/  IMAD.U32 R59, RZ, RZ, UR5 ;  /* 0x00000005ff3b7e24 */ /* 0x000fe2000f8e00ff */
[----:B------:R-:W-:-:S06]  /*1140*/  UIMAD UR4, UR8, UR4, UR19 ;  /* 0x00000004080472a4 */ /* 0x000fcc000f8e0213 */
[----:B------:R-:W-:Y:S01]  /*1150*/  IMAD.U32 R58, RZ, RZ, UR4 ;  /* 0x00000004ff3a7e24 */ /* 0x000fe2000f8e00ff */
[----:B-1----:R-:W-:Y:S06]  /*1160*/  BRA.U UP4, `(.L_x_17) ;  /* 0x0000000104307547 */ /* 0x002fec000b800000 */
[----:B------:R-:W-:Y:S01]  /*1170*/  R2UR UR5, R58 ;  /* 0x000000003a0572ca */ /* 0x000fe200000e0000 */
[----:B------:R-:W-:Y:S01]  /*1180*/  UMOV UR7, 0x3 ;  /* 0x0000000300077882 */ /* 0x000fe20000000000 */
[----:B------:R-:W-:-:S11]  /*1190*/  R2UR UR4, R59 ;  /* 0x000000003b0472ca */ /* 0x000fd600000e0000 */
[----:B------:R-:W-:-:S04]  /*11a0*/  UISETP.NE.AND UP0, UPT, UR5, URZ, UPT ;  /* 0x000000ff0500728c */ /* 0x000fc8000bf05270 */
[----:B------:R-:W-:Y:S02]  /*11b0*/  UISETP.LT.U32.OR UP0, UPT, UR4, 0x2, !UP0 ;  /* 0x000000020400788c */ /* 0x000fe4000c701470 */
[----:B------:R-:W-:Y:S02]  /*11c0*/  ULOP3.LUT UR4, UR4, 0xfffffffe, URZ, 0xc0, !UPT ;  /* 0xfffffffe04047892 */ /* 0x000fe4000f8ec0ff */
[----:B------:R-:W-:Y:S02]  /*11d0*/  USEL UR6, URZ, 0x1, !UP0 ;  /* 0x00000001ff067887 */ /* 0x000fe4000c000000 */
[----:B------:R-:W-:Y:S02]  /*11e0*/  USEL UR5, URZ, 0x2, !UP0 ;  /* 0x00000002ff057887 */ /* 0x000fe4000c000000 */
[----:B------:R-:W-:Y:S02]  /*11f0*/  USHF.L.U32 UR4, UR7, UR4, URZ ;  /* 0x0000000407047299 */ /* 0x000fe400080006ff */
[----:B------:R-:W-:-:S04]  /*1200*/  UIADD3 UR5, UPT, UPT, UR6, UR5, URZ ;  /* 0x0000000506057290 */ /* 0x000fc8000fffe0ff */
[----:B------:R-:W-:Y:S02]  /*1210*/  IMAD.U32 R0, RZ, RZ, UR4 ;  /* 0x00000004ff007e24 */ /* 0x000fe4000f8e00ff */
[----:B------:R-:W-:-:S07]  /*1220*/  IMAD.U32 R2, RZ, RZ, UR5 ;  /* 0x00000005ff027e24 */ /* 0x000fce000f8e00ff */
.L_x_17:
[----:B------:R-:W1:Y:S01]  /*1230*/  S2UR UR45, SR_CTAID.Z ;  /* 0x00000000002d79c3 */ /* 0x000e620000002700 */
[----:B------:R-:W-:Y:S01]  /*1240*/  UISETP.GE.AND UP0, UPT, UR20, 0x1, UPT ;  /* 0x000000011400788c */ /* 0x000fe2000bf06270 */
[----:B------:R-:W-:-:S08]  /*1250*/  UMOV UR44, UR22 ;  /* 0x00000016002c7c82 */ /* 0x000fd00008000000 */
[----:B------:R-:W-:Y:S05]  /*1260*/  BRA.U !UP0, `(.L_x_18) ;  /* 0x0000000108d47547 */ /* 0x000fea000b800000 */
[----:B------:R-:W2:Y:S01]  /*1270*/  LDCU.128 UR12, c[0x0][0xc10] ;  /* 0x00018200ff0c77ac */ /* 0x000ea20008000c00 */
[----:B------:R-:W3:Y:S01]  /*1280*/  LDCU UR21, c[0x0][0xc0c] ;  /* 0x00018180ff1577ac */ /* 0x000ee20008000800 */
[----:B------:R-:W4:Y:S01]  /*1290*/  LDCU UR6, c[0x0][0x370] ;  /* 0x00006e00ff0677ac */ /* 0x000f220008000800 */
[----:B------:R-:W1:Y:S01]  /*12a0*/  LDCU UR7, c[0x0][0x374] ;  /* 0x00006e80ff0777ac */ /* 0x000e620008000800 */
[----:B------:R-:W1:Y:S01]  /*12b0*/  LDCU UR23, c[0x0][0xc20] ;  /* 0x00018400ff1777ac */ /* 0x000e620008000800 */
[----:B--2---:R-:W-:Y:S02]  /*12c0*/  UIMAD.WIDE.U32 UR4, UR22, UR12, URZ ;  /* 0x0000000c160472a5 */ /* 0x004fe4000f8e00ff */
[----:B---3--:R-:W-:Y:S01]  /*12d0*/  UISETP.NE.AND UP0, UPT, UR21, 0x1, UPT ;  /* 0x000000011500788c */ /* 0x008fe2000bf05270 */
[----:B------:R-:W2:Y:S01]  /*12e0*/  LDCU.64 UR8, c[0x0][0xc28] ;  /* 0x00018500ff0877ac */ /* 0x000ea20008000a00 */
[----:B----4-:R-:W-:-:S03]  /*12f0*/  UIMAD.WIDE.U32 UR10, UR6, UR12, URZ ;  /* 0x0000000c060a72a5 */ /* 0x010fc6000f8e00ff */
[----:B------:R-:W-:Y:S01]  /*1300*/  UMOV UR4, UR5 ;  /* 0x0000000500047c82 */ /* 0x000fe20008000000 */
[----:B------:R-:W-:Y:S02]  /*1310*/  UISETP.NE.AND UP2, UPT, UR20, 0x1, UPT ;  /* 0x000000011400788c */ /* 0x000fe4000bf45270 */
[----:B------:R-:W-:Y:S01]  /*1320*/  USHF.R.U32.HI UR4, URZ, UR13, UR4 ;  /* 0x0000000dff047299 */ /* 0x000fe20008011604 */
[----:B------:R-:W-:Y:S01]  /*1330*/  UMOV UR10, UR11 ;  /* 0x0000000b000a7c82 */ /* 0x000fe20008000000 */
[----:B------:R-:W-:Y:S02]  /*1340*/  UIMAD.WIDE.U32 UR16, UR19, UR15, URZ ;  /* 0x0000000f131072a5 */ /* 0x000fe4000f8e00ff */
[----:B------:R-:W-:Y:S02]  /*1350*/  USEL UR5, UR22, UR4, !UP0 ;  /* 0x0000000416057287 */ /* 0x000fe4000c000000 */
[----:B------:R-:W-:Y:S02]  /*1360*/  @UP0 USHF.R.U32.HI UR6, URZ, UR13, UR10 ;  /* 0x0000000dff060299 */ /* 0x000fe4000801160a */
[----:B------:R-:W-:-:S02]  /*1370*/  UISETP.NE.AND UP0, UPT, UR14, 0x1, UPT ;  /* 0x000000010e00788c */ /* 0x000fc4000bf05270 */
[----:B-1----:R-:W-:Y:S02]  /*1380*/  UIMAD.WIDE.U32 UR10, UR7, UR15, URZ ;  /* 0x0000000f070a72a5 */ /* 0x002fe4000f8e00ff */
[----:B--2---:R-:W-:Y:S01]  /*1390*/  UIMAD.WIDE.U32 UR12, UR6, UR8, URZ ;  /* 0x00000008060c72a5 */ /* 0x004fe2000f8e00ff */
[----:B------:R-:W-:Y:S01]  /*13a0*/  UMOV UR4, UR17 ;  /* 0x0000001100047c82 */ /* 0x000fe20008000000 */
[----:B------:R-:W-:-:S03]  /*13b0*/  UIADD3 UR44, UPT, UPT, -UR5, URZ, URZ ;  /* 0x000000ff052c7290 */ /* 0x000fc6000fffe1ff */
[----:B------:R-:W-:Y:S01]  /*13c0*/  UMOV UR10, UR11 ;  /* 0x0000000b000a7c82 */ /* 0x000fe20008000000 */
[----:B------:R-:W-:Y:S02]  /*13d0*/  USHF.R.U32.HI UR4, URZ, UR23, UR4 ;  /* 0x00000017ff047299 */ /* 0x000fe40008011604 */
[----:B------:R-:W-:Y:S01]  /*13e0*/  @UP0 USHF.R.U32.HI UR7, URZ, UR23, UR10 ;  /* 0x00000017ff070299 */ /* 0x000fe2000801160a */
[----:B------:R-:W-:Y:S01]  /*13f0*/  UMOV UR12, UR13 ;  /* 0x0000000d000c7c82 */ /* 0x000fe20008000000 */
[----:B------:R-:W-:Y:S02]  /*1400*/  USEL UR4, UR19, UR4, !UP0 ;  /* 0x0000000413047287 */ /* 0x000fe4000c000000 */
[----:B------:R-:W-:Y:S02]  /*1410*/  UIMAD.WIDE.U32 UR10, UR7, UR8, URZ ;  /* 0x00000008070a72a5 */ /* 0x000fe4000f8e00ff */
[----:B------:R-:W-:Y:S02]  /*1420*/  @UP2 USHF.R.U32.HI UR6, URZ, UR9, UR12 ;  /* 0x00000009ff062299 */ /* 0x000fe4000801160c */
[----:B------:R-:W-:-:S02]  /*1430*/  UIMAD.WIDE.U32 UR12, UR4, UR8, URZ ;  /* 0x00000008040c72a5 */ /* 0x000fc4000f8e00ff */
[----:B------:R-:W-:Y:S01]  /*1440*/  UIMAD UR44, UR21, UR44, UR22 ;  /* 0x0000002c152c72a4 */ /* 0x000fe2000f8e0216 */
[----:B------:R-:W-:Y:S02]  /*1450*/  UMOV UR10, UR11 ;  /* 0x0000000b000a7c82 */ /* 0x000fe40008000000 */
[----:B------:R-:W-:Y:S02]  /*1460*/  @UP2 USHF.R.U32.HI UR7, URZ, UR9, UR10 ;  /* 0x00000009ff072299 */ /* 0x000fe4000801160a */
[----:B------:R-:W-:Y:S02]  /*1470*/  UIMAD UR10, UR6, UR20, URZ ;  /* 0x00000014060a72a4 */ /* 0x000fe4000f8e02ff */
[----:B------:R-:W-:-:S04]  /*1480*/  UIMAD UR7, UR7, UR20, URZ ;  /* 0x00000014070772a4 */ /* 0x000fc8000f8e02ff */
[----:B------:R-:W-:-:S03]  /*1490*/  UISETP.GE.AND UP0, UPT, UR4, UR7, UPT ;  /* 0x000000070400728c */ /* 0x000fc6000bf06270 */
[----:B------:R-:W-:Y:S01]  /*14a0*/  UMOV UR7, UR13 ;  /* 0x0000000d00077c82 */ /* 0x000fe20008000000 */
[----:B------:R-:W-:Y:S02]  /*14b0*/  UISETP.GE.OR UP0, UPT, UR5, UR10, UP0 ;  /* 0x0000000a0500728c */ /* 0x000fe40008706670 */
[----:B------:R-:W-:Y:S02]  /*14c0*/  UIMAD.WIDE.U32 UR10, UR5, UR8, URZ ;  /* 0x00000008050a72a5 */ /* 0x000fe4000f8e00ff */
[----:B------:R-:W-:Y:S02]  /*14d0*/  USHF.R.U32.HI UR7, URZ, UR9, UR7 ;  /* 0x00000009ff077299 */ /* 0x000fe40008011607 */
[----:B------:R-:W-:Y:S02]  /*14e0*/  UIADD3 UR10, UPT, UPT, -UR4, URZ, URZ ;  /* 0x000000ff040a7290 */ /* 0x000fe4000fffe1ff */
[----:B------:R-:W-:Y:S02]  /*14f0*/  USEL UR7, UR4, UR7, !UP2 ;  /* 0x0000000704077287 */ /* 0x000fe4000d000000 */
[----:B------:R-:W-:Y:S01]  /*1500*/  UIMAD UR10, UR14, UR10, UR19 ;  /* 0x0000000a0e0a72a4 */ /* 0x000fe2000f8e0213 */
[----:B------:R-:W-:-:S02]  /*1510*/  @!UP0 UMOV UR8, UR11 ;  /* 0x0000000b00088c82 */ /* 0x000fc40008000000 */
[----:B------:R-:W-:Y:S02]  /*1520*/  @!UP0 USHF.R.U32.HI UR8, URZ, UR9, UR8 ;  /* 0x00000009ff088299 */ /* 0x000fe40008011608 */
[----:B------:R-:W-:Y:S02]  /*1530*/  UIADD3 UR9, UPT, UPT, -UR7, URZ, URZ ;  /* 0x000000ff07097290 */ /* 0x000fe4000fffe1ff */
[----:B------:R-:W-:Y:S02]  /*1540*/  @!UP0 USEL UR8, UR5, UR8, !UP2 ;  /* 0x0000000805088287 */ /* 0x000fe4000d000000 */
[----:B------:R-:W-:Y:S02]  /*1550*/  UIMAD UR9, UR20, UR9, UR4 ;  /* 0x00000009140972a4 */ /* 0x000fe4000f8e0204 */
[----:B------:R-:W-:Y:S02]  /*1560*/  @!UP0 UIADD3 UR7, UPT, UPT, UR7, -UR8, URZ ;  /* 0x8000000807078290 */ /* 0x000fe4000fffe0ff */
[----:B------:R-:W-:-:S02]  /*1570*/  @!UP0 UIMAD UR6, UR9, UR6, UR8 ;  /* 0x00000006090682a4 */ /* 0x000fc4000f8e0208 */
[----:B------:R-:W-:-:S04]  /*1580*/  @!UP0 UIMAD UR4, UR7, UR20, UR5 ;  /* 0x00000014070482a4 */ /* 0x000fc8000f8e0205 */
[----:B------:R-:W-:Y:S01]  /*1590*/  UIMAD UR19, UR4, UR14, UR10 ;  /* 0x0000000e041372a4 */ /* 0x000fe2000f8e020a */
[----:B------:R-:W-:Y:S02]  /*15a0*/  @!UP0 UMOV UR5, UR6 ;  /* 0x0000000600058c82 */ /* 0x000fe40008000000 */
[----:B------:R-:W-:-:S12]  /*15b0*/  UIMAD UR44, UR5, UR21, UR44 ;  /* 0x00000015052c72a4 */ /* 0x000fd8000f8e022c */
.L_x_18:
[----:B------:R-:W-:-:S09]  /*15c0*/  UISETP.NE.AND UP0, UPT, UR24, 0x1, UPT ;  /* 0x000000011800788c */ /* 0x000fd2000bf05270 */
[----:B------:R-:W-:Y:S05]  /*15d0*/  BRA.U UP0, `(.L_x_19) ;  /* 0x0000000100407547 */ /* 0x000fea000b800000 */
[----:B------:R-:W2:Y:S01]  /*15e0*/  LDCU.128 UR8, c[0x0][0xc10] ;  /* 0x00018200ff0877ac */ /* 0x000ea20008000c00 */
[----:B------:R-:W3:Y:S01]  /*15f0*/  LDCU UR12, c[0x0][0xc0c] ;  /* 0x00018180ff0c77ac */ /* 0x000ee20008000800 */
[----:B------:R-:W4:Y:S01]  /*1600*/  LDCU UR13, c[0x0][0xc20] ;  /* 0x00018400ff0d77ac */ /* 0x000f220008000800 */
[----:B--2---:R-:W-:Y:S02]  /*1610*/  UIMAD.WIDE.U32 UR4, UR44, UR8, URZ ;  /* 0x000000082c0472a5 */ /* 0x004fe4000f8e00ff */
[----:B------:R-:W-:Y:S02]  /*1620*/  UIMAD.WIDE.U32 UR6, UR19, UR11, URZ ;  /* 0x0000000b130672a5 */ /* 0x000fe4000f8e00ff */
[----:B---3--:R-:W-:Y:S02]  /*1630*/  UISETP.NE.AND UP0, UPT, UR12, 0x1, UPT ;  /* 0x000000010c00788c */ /* 0x008fe4000bf05270 */
[----:B------:R-:W-:-:S03]  /*1640*/  USHF.R.U32.HI UR5, URZ, UR9, UR5 ;  /* 0x00000009ff057299 */ /* 0x000fc60008011605 */
[----:B------:R-:W-:Y:S01]  /*1650*/  UMOV UR4, UR7 ;  /* 0x0000000700047c82 */ /* 0x000fe20008000000 */
[----:B------:R-:W-:Y:S02]  /*1660*/  USEL UR5, UR44, UR5, !UP0 ;  /* 0x000000052c057287 */ /* 0x000fe4000c000000 */
[----:B------:R-:W-:Y:S02]  /*1670*/  UISETP.NE.AND UP0, UPT, UR10, 0x1, UPT ;  /* 0x000000010a00788c */ /* 0x000fe4000bf05270 */
[----:B----4-:R-:W-:-:S04]  /*1680*/  USHF.R.U32.HI UR4, URZ, UR13, UR4 ;  /* 0x0000000dff047299 */ /* 0x010fc80008011604 */
[----:B------:R-:W-:-:S04]  /*1690*/  USEL UR4, UR19, UR4, !UP0 ;  /* 0x0000000413047287 */ /* 0x000fc8000c000000 */
[----:B------:R-:W-:Y:S02]  /*16a0*/  UIADD3 UR6, UPT, UPT, -UR4, UR5, URZ ;  /* 0x0000000504067290 */ /* 0x000fe4000fffe1ff */
[----:B------:R-:W-:Y:S02]  /*16b0*/  UIADD3 UR4, UPT, UPT, UR4, -UR5, URZ ;  /* 0x8000000504047290 */ /* 0x000fe4000fffe0ff */
[----:B------:R-:W-:Y:S02]  /*16c0*/  UIMAD UR19, UR6, UR10, UR19 ;  /* 0x0000000a061372a4 */ /* 0x000fe4000f8e0213 */
[----:B------:R-:W-:-:S12]  /*16d0*/  UIMAD UR44, UR4, UR12, UR44 ;  /* 0x0000000c042c72a4 */ /* 0x000fd8000f8e022c */
.L_x_19:
[----:B------:R-:W-:Y:S05]  /*16e0*/  BRA.U !UP6, `(.L_x_20) ;  /* 0x000000010e0c7547 */ /* 0x000fea000b800000 */
[----:B------:R-:W-:Y:S01]  /*16f0*/  UCGABAR_WAIT ;  /* 0x0000000000007dc7 */ /* 0x000fe20008000000 */
[----:B------:R-:W-:Y:S01]  /*1700*/  CCTL.IVALL ;  /* 0x00000000ff00798f */ /* 0x000fe20002000000 */
[----:B------:R-:W-:Y:S05]  /*1710*/  BRA `(.L_x_21) ;  /* 0x0000000000047947 */ /* 0x000fea0003800000 */
.L_x_20:
[----:B------:R-:W-:Y:S06]  /*1720*/  BAR.SYNC.DEFER_BLOCKING 0x0 ;  /* 0x0000000000007b1d */ /* 0x000fec0000010000 */
.L_x_21:
[----:B------:R-:W-:Y:S05]  /*1730*/  BRA.U UP5, `(.L_x_22) ;  /* 0x0000002105607547 */ /* 0x000fea000b800000 */
[----:B------:R-:W2:Y:S01]  /*1740*/  LDCU UR5, c[0x0][0x388] ;  /* 0x00007100ff0577ac */ /* 0x000ea20008000800 */
[----:B------:R-:W-:Y:S01]  /*1750*/  PLOP3.LUT P1, PT, PT, PT, UP3, 0x80, 0x8 ;  /* 0x000000000008781c */ /* 0x000fe20003f2f038 */
[----:B------:R-:W-:Y:S01]  /*1760*/  IMAD.MOV.U32 R2, RZ, RZ, RZ ;  /* 0x000000ffff027224 */ /* 0x000fe200078e00ff */
[----:B------:R-:W-:Y:S01]  /*1770*/  ISETP.EQ.OR P2, PT, R3, RZ, P3 ;  /* 0x000000ff0300720c */ /* 0x000fe20001f42670 */
[----:B------:R-:W3:Y:S01]  /*1780*/  LDCU UR8, c[0x0][0x38c] ;  /* 0x00007180ff0877ac */ /* 0x000ee20008000800 */
[----:B------:R-:W-:Y:S01]  /*1790*/  PLOP3.LUT P1, PT, P1, PT, PT, 0x8, 0x80 ;  /* 0x000000000080781c */ /* 0x000fe20000f2e170 */
[----:B------:R-:W4:Y:S01]  /*17a0*/  LDCU.64 UR6, c[0x0][0x390] ;  /* 0x00007200ff0677ac */ /* 0x000f220008000a00 */
[----:B------:R-:W-:Y:S01]  /*17b0*/  UISETP.NE.AND UP1, UPT, UR18, URZ, UPT ;  /* 0x000000ff1200728c */ /* 0x000fe2000bf25270 */
[----:B------:R-:W1:Y:S01]  /*17c0*/  LDCU UR53, c[0x0][0x370] ;  /* 0x00006e00ff3577ac */ /* 0x000e620008000800 */
[----:B--2---:R-:W-:Y:S02]  /*17d0*/  UIADD3 UR5, UPT, UPT, UR5, 0x1f, URZ ;  /* 0x0000001f05057890 */ /* 0x004fe4000fffe0ff */
[----:B------:R-:W-:-:S02]  /*17e0*/  USEL UR38, UR55, 0x2, UP1 ;  /* 0x0000000237267887 */ /* 0x000fc40008800000 */
[----:B------:R-:W-:Y:S01]  /*17f0*/  USHF.R.S32.HI UR4, URZ, 0x1f, UR5 ;  /* 0x0000001fff047899 */ /* 0x000fe20008011405 */
[----:B------:R-:W2:Y:S03]  /*1800*/  LDCU.64 UR46, c[0x0][0x348] ;  /* 0x00006900ff2e77ac */ /* 0x000ea60008000a00 */
[----:B------:R-:W-:Y:S02]  /*1810*/  ULEA.HI UR4, UR4, UR5, URZ, 0x5 ;  /* 0x0000000504047291 */ /* 0x000fe4000f8f28ff */
[----:B------:R-:W-:Y:S02]  /*1820*/  USHF.L.U32 UR5, UR22, 0x5, URZ ;  /* 0x0000000516057899 */ /* 0x000fe400080006ff */
[----:B------:R-:W-:Y:S02]  /*1830*/  USHF.R.S32.HI UR4, URZ, 0x5, UR4 ;  /* 0x00000005ff047899 */ /* 0x000fe40008011404 */
[----:B------:R-:W-:-:S02]  /*1840*/  ULOP3.LUT UR56, UR5, 0x20, URZ, 0xc0, !UPT ;  /* 0x0000002005387892 */ /* 0x000fc4000f8ec0ff */
[----:B---3--:R-:W-:Y:S02]  /*1850*/  UIMAD UR4, UR4, UR8, URZ ;  /* 0x00000008040472a4 */ /* 0x008fe4000f8e02ff */
[----:B------:R-:W-:Y:S02]  /*1860*/  USHF.L.U32 UR57, UR22, 0x6, URZ ;  /* 0x0000000616397899 */ /* 0x000fe400080006ff */
[----:B----4-:R-:W-:Y:S01]  /*1870*/  UIMAD UR4, UR4, UR6, URZ ;  /* 0x00000006040472a4 */ /* 0x010fe2000f8e02ff */
[----:B------:R-:W3:Y:S03]  /*1880*/  LDCU UR52, c[0x0][0x374] ;  /* 0x00006e80ff3477ac */ /* 0x000ee60008000800 */
[----:B------:R-:W-:Y:S01]  /*1890*/  UIMAD UR54, UR4, UR7, URZ ;  /* 0x00000007043672a4 */ /* 0x000fe2000f8e02ff */
[----:B------:R-:W-:Y:S01]  /*18a0*/  UMOV UR27, 0x1 ;  /* 0x00000001001b7882 */ /* 0x000fe20000000000 */
[----:B------:R-:W-:-:S02]  /*18b0*/  UMOV UR31, URZ ;  /* 0x000000ff001f7c82 */ /* 0x000fc40008000000 */
[----:B------:R-:W-:Y:S02]  /*18c0*/  UISETP.NE.AND UP2, UPT, UR54, URZ, UPT ;  /* 0x000000ff3600728c */ /* 0x000fe4000bf45270 */
[----:B------:R-:W-:Y:S01]  /*18d0*/  UISETP.LT.U32.AND UP0, UPT, UR54, 0x10, UPT ;  /* 0x000000103600788c */ /* 0x000fe2000bf01070 */
[----:B------:R-:W-:Y:S01]  /*18e0*/  UMOV UR36, URZ ;  /* 0x000000ff00247c82 */ /* 0x000fe20008000000 */
[----:B------:R-:W-:Y:S02]  /*18f0*/  UMOV UR42, URZ ;  /* 0x000000ff002a7c82 */ /* 0x000fe40008000000 */
[----:B------:R-:W-:-:S04]  /*1900*/  USEL UR4, UR54, 0x10, UP0 ;  /* 0x0000001036047887 */ /* 0x000fc80008000000 */
[----:B------:R-:W-:Y:S02]  /*1910*/  UIADD3 UR5, UPT, UPT, UR4, -0x1, URZ ;  /* 0xffffffff04057890 */ /* 0x000fe4000fffe0ff */
[----:B------:R-:W-:Y:S02]  /*1920*/  @!UP2 UIADD3 UR5, UPT, UPT, UR4, URZ, URZ ;  /* 0x000000ff0405a290 */ /* 0x000fe4000fffe0ff */
[----:B------:R-:W-:Y:S02]  /*1930*/  UIADD3 UR51, UPT, UPT, UR54, -UR4, URZ ;  /* 0x8000000436337290 */ /* 0x000fe4000fffe0ff */
[----:B-123--:R-:W-:-:S12]  /*1940*/  UIADD3 UR55, UPT, UPT, UR5, 0x1, URZ ;  /* 0x0000000105377890 */ /* 0x00efd8000fffe0ff */
.L_x_40:
[----:B------:R-:W1:Y:S01]  /*1950*/  S2UR UR30, SR_CgaCtaId ;  /* 0x00000000001e79c3 */ /* 0x000e620000008800 */
[----:B------:R-:W-:Y:S01]  /*1960*/  UMOV UR4, 0x400 ;  /* 0x0000040000047882 */ /* 0x000fe20000000000 */
[----:B------:R-:W-:Y:S01]  /*1970*/  MOV R0, UR27 ;  /* 0x0000001b00007c02 */ /* 0x000fe20008000f00 */
[----:B------:R-:W-:Y:S02]  /*1980*/  UISETP.NE.AND UP0, UPT, UR54, URZ, UPT ;  /* 0x000000ff3600728c */ /* 0x000fe4000bf05270 */
[----:B------:R-:W-:Y:S01]  /*1990*/  ULEA UR19, UR19, UR56, 0x6 ;  /* 0x0000003813137291 */ /* 0x000fe2000f8e30ff */
[----:B------:R-:W-:Y:S01]  /*19a0*/  SHF.L.U32 R0, R0, 0x1f, RZ ;  /* 0x0000001f00007819 */ /* 0x000fe200000006ff */
[----:B------:R-:W-:Y:S01]  /*19b0*/  UMOV UR28, URZ ;  /* 0x000000ff001c7c82 */ /* 0x000fe20008000000 */
[----:B------:R-:W-:Y:S01]  /*19c0*/  UMOV UR22, URZ ;  /* 0x000000ff00167c82 */ /* 0x000fe20008000000 */
[----:B------:R-:W-:Y:S01]  /*19d0*/  UMOV UR21, URZ ;  /* 0x000000ff00157c82 */ /* 0x000fe20008000000 */
[----:B------:R-:W-:Y:S01]  /*19e0*/  UMOV UR20, URZ ;  /* 0x000000ff00147c82 */ /* 0x000fe20008000000 */
[----:B-1----:R-:W-:-:S04]  /*19f0*/  ULEA UR30, UR30, UR4, 0x18 ;  /* 0x000000041e1e7291 */ /* 0x002fc8000f8ec0ff */
[----:B------:R-:W-:-:S09]  /*1a00*/  ULEA UR4, UR31, UR30, 0x3 ;  /* 0x0000001e1f047291 */ /* 0x000fd2000f8e18ff */
[----:B------:R1:W2:Y:S01]  /*1a10*/  SYNCS.PHASECHK.TRANS64.TRYWAIT P0, [UR4+0x80], R0 ;  /* 0x00008000ff0075a7 */ /* 0x0002a20008001104 */
[----:B------:R-:W-:-:S04]  /*1a20*/  ULEA.HI UR4, UR44, UR44, URZ, 0x1 ;  /* 0x0000002c2c047291 */ /* 0x000fc8000f8f08ff */
[----:B------:R-:W-:-:S04]  /*1a30*/  USHF.L.U32 UR4, UR4, 0x6, URZ ;  /* 0x0000000604047899 */ /* 0x000fc800080006ff */
[----:B------:R-:W-:-:S04]  /*1a40*/  ULOP3.LUT UR4, UR4, 0xffffff80, URZ, 0xc0, !UPT ;  /* 0xffffff8004047892 */ /* 0x000fc8000f8ec0ff */
[----:B------:R-:W-:Y:S01]  /*1a50*/  ULOP3.LUT UR43, UR4, 0x40, UR57, 0xf8, !UPT ;  /* 0x00000040042b7892 */ /* 0x000fe2000f8ef839 */
[----:B------:R-:W-:Y:S11]  /*1a60*/  BRA.U !UP0, `(.L_x_23) ;  /* 0x0000000508ac7547 */ /* 0x000ff6000b800000 */
[----:B------:R-:W3:Y:S01]  /*1a70*/  LDCU.128 UR12, c[0x0][0x480] ;  /* 0x00009000ff0c77ac */ /* 0x000ee20008000c00 */
[----:B------:R-:W4:Y:S01]  /*1a80*/  LDCU.128 UR8, c[0x0][0x490] ;  /* 0x00009200ff0877ac */ /* 0x000f220008000c00 */
[----:B------:R-:W1:Y:S01]  /*1a90*/  LDCU.64 UR20, c[0x0][0x4c0] ;  /* 0x00009800ff1477ac */ /* 0x000e620008000a00 */
[----:B------:R-:W1:Y:S01]  /*1aa0*/  LDCU.64 UR16, c[0x0][0x4f0] ;  /* 0x00009e00ff1077ac */ /* 0x000e620008000a00 */
[----:B------:R-:W1:Y:S01]  /*1ab0*/  LDCU UR18, c[0x0][0x4c8] ;  /* 0x00009900ff1277ac */ /* 0x000e620008000800 */
[----:B---3--:R-:W-:Y:S02]  /*1ac0*/  UIMAD.WIDE.U32 UR4, UR43, UR13, URZ ;  /* 0x0000000d2b0472a5 */ /* 0x008fe4000f8e00ff */
[----:B------:R-:W-:Y:S02]  /*1ad0*/  UISETP.NE.AND UP0, UPT, UR12, 0x1, UPT ;  /* 0x000000010c00788c */ /* 0x000fe4000bf05270 */
[----:B------:R-:W-:Y:S01]  /*1ae0*/  USHF.R.U32.HI UR5, URZ, UR14, UR5 ;  /* 0x0000000eff057299 */ /* 0x000fe20008011605 */
[----:B------:R-:W3:Y:S03]  /*1af0*/  LDCU UR49, c[0x0][0x38c] ;  /* 0x00007180ff3177ac */ /* 0x000ee60008000800 */
[----:B------:R-:W-:-:S02]  /*1b00*/  USEL UR5, UR43, UR5, !UP0 ;  /* 0x000000052b057287 */ /* 0x000fc4000c000000 */
[----:B------:R-:W-:Y:S02]  /*1b10*/  UISETP.NE.AND UP0, UPT, UR15, 0x1, UPT ;  /* 0x000000010f00788c */ /* 0x000fe4000bf05270 */
[----:B----4-:R-:W-:Y:S01]  /*1b20*/  UIMAD.WIDE.U32 UR6, UR5, UR8, URZ ;  /* 0x00000008050672a5 */ /* 0x010fe2000f8e00ff */
[----:B------:R-:W4:Y:S01]  /*1b30*/  LDCU UR8, c[0x0][0x4a0] ;  /* 0x00009400ff0877ac */ /* 0x000f220008000800 */
[----:B------:R-:W1:Y:S05]  /*1b40*/  LDCU UR23, c[0x0][0x4cc] ;  /* 0x00009980ff1777ac */ /* 0x000e6a0008000800 */
[----:B------:R-:W-:Y:S01]  /*1b50*/  UMOV UR4, UR7 ;  /* 0x0000000700047c82 */ /* 0x000fe20008000000 */
[----:B------:R-:W1:Y:S01]  /*1b60*/  LDCU.64 UR40, c[0x0][0x390] ;  /* 0x00007200ff2877ac */ /* 0x000e620008000a00 */
[----:B------:R-:W-:Y:S01]  /*1b70*/  USHF.R.U32.HI UR4, URZ, UR9, UR4 ;  /* 0x00000009ff047299 */ /* 0x000fe20008011604 */
[----:B------:R-:W1:Y:S03]  /*1b80*/  LDCU UR9, c[0x0][0x4ec] ;  /* 0x00009d80ff0977ac */ /* 0x000e660008000800 */
[----:B------:R-:W-:-:S02]  /*1b90*/  USEL UR4, UR5, UR4, !UP0 ;  /* 0x0000000405047287 */ /* 0x000fc4000c000000 */
[----:B------:R-:W-:Y:S02]  /*1ba0*/  UISETP.NE.AND UP0, UPT, UR10, 0x1, UPT ;  /* 0x000000010a00788c */ /* 0x000fe4000bf05270 */
[----:B------:R-:W-:Y:S01]  /*1bb0*/  UIMAD.WIDE.U32 UR6, UR4, UR11, URZ ;  /* 0x0000000b040672a5 */ /* 0x000fe2000f8e00ff */
[----:B------:R-:W1:Y:S01]  /*1bc0*/  LDCU.64 UR24, c[0x0][0x4d0] ;  /* 0x00009a00ff1877ac */ /* 0x000e620008000a00 */
[----:B------:R-:W-:-:S05]  /*1bd0*/  UIADD3 UR42, UPT, UPT, UR55, UR36, URZ ;  /* 0x00000024372a7290 */ /* 0x000fca000fffe0ff */
[----:B------:R-:W-:Y:S01]  /*1be0*/  UMOV UR6, UR7 ;  /* 0x0000000700067c82 */ /* 0x000fe20008000000 */
[----:B------:R-:W-:Y:S02]  /*1bf0*/  UIADD3 UR7, UPT, UPT, -UR4, URZ, URZ ;  /* 0x000000ff04077290 */ /* 0x000fe4000fffe1ff */
[----:B----4-:R-:W-:Y:S02]  /*1c00*/  USHF.R.U32.HI UR6, URZ, UR8, UR6 ;  /* 0x00000008ff067299 */ /* 0x010fe40008011606 */
[----:B------:R-:W-:Y:S02]  /*1c10*/  UIADD3 UR8, UPT, UPT, -UR5, URZ, URZ ;  /* 0x000000ff05087290 */ /* 0x000fe4000fffe1ff */
[----:B------:R-:W-:Y:S02]  /*1c20*/  USEL UR14, UR4, UR6, !UP0 ;  /* 0x00000006040e7287 */ /* 0x000fe4000c000000 */
[----:B------:R-:W-:Y:S02]  /*1c30*/  UIMAD UR7, UR15, UR7, UR5 ;  /* 0x000000070f0772a4 */ /* 0x000fe4000f8e0205 */
[----:B------:R-:W-:-:S02]  /*1c40*/  UIADD3 UR6, UPT, UPT, -UR14, URZ, URZ ;  /* 0x000000ff0e067290 */ /* 0x000fc4000fffe1ff */
[----:B------:R-:W-:Y:S02]  /*1c50*/  UIMAD UR8, UR12, UR8, UR43 ;  /* 0x000000080c0872a4 */ /* 0x000fe4000f8e022b */
[----:B------:R-:W-:Y:S02]  /*1c60*/  UIMAD UR13, UR10, UR6, UR4 ;  /* 0x000000060a0d72a4 */ /* 0x000fe4000f8e0204 */
[----:B-1----:R-:W-:Y:S02]  /*1c70*/  UIMAD UR11, UR8, UR20, UR9 ;  /* 0x00000014080b72a4 */ /* 0x002fe4000f8e0209 */
[----:B------:R-:W-:Y:S01]  /*1c80*/  UIMAD UR12, UR7, UR21, UR16 ;  /* 0x00000015070c72a4 */ /* 0x000fe2000f8e0210 */
[----:B------:R-:W1:Y:S02]  /*1c90*/  LDCU.64 UR4, c[0x0][0x4f8] ;  /* 0x00009f00ff0477ac */ /* 0x000e640008000a00 */
[----:B------:R-:W4:Y:S01]  /*1ca0*/  LDCU UR6, c[0x0][0x500] ;  /* 0x0000a000ff0677ac */ /* 0x000f220008000800 */
[----:B------:R-:W-:Y:S01]  /*1cb0*/  UIMAD UR13, UR13, UR18, UR17 ;  /* 0x000000120d0d72a4 */ /* 0x000fe2000f8e0211 */
[----:B------:R-:W-:Y:S01]  /*1cc0*/  UMOV UR28, URZ ;  /* 0x000000ff001c7c82 */ /* 0x000fe20008000000 */
[----:B------:R-:W-:Y:S01]  /*1cd0*/  UMOV UR7, UR31 ;  /* 0x0000001f00077c82 */ /* 0x000fe20008000000 */
[----:B------:R-:W-:Y:S01]  /*1ce0*/  UMOV UR20, URZ ;  /* 0x000000ff00147c82 */ /* 0x000fe20008000000 */
[----:B------:R-:W-:Y:S01]  /*1cf0*/  UMOV UR21, URZ ;  /* 0x000000ff00157c82 */ /* 0x000fe20008000000 */
[----:B---3--:R-:W-:-:S07]  /*1d00*/  UMOV UR22, URZ ;  /* 0x000000ff00167c82 */ /* 0x008fce0008000000 */
.L_x_29:
[----:B------:R-:W-:Y:S01]  /*1d10*/  @!P3 MOV R3, 0x6000 ;  /* 0x000060000003b802 */ /* 0x000fe20000000f00 */
[----:B------:R-:W-:Y:S01]  /*1d20*/  ULEA UR9, UR7, UR30, 0x3 ;  /* 0x0000001e07097291 */ /* 0x000fe2000f8e18ff */
[----:B-12---:R-:W-:Y:S11]  /*1d30*/  @P0 BRA `(.L_x_24) ;  /* 0x0000000000100947 */ /* 0x006ff60003800000 */
[----:B------:R-:W-:Y:S04]  /*1d40*/  MOV R0, UR27 ;  /* 0x0000001b00007c02 */ /* 0x000fe80008000f00 */
[----:B------:R-:W-:Y:S04]  /*1d50*/  SHF.L.U32 R5, R0, 0x1f, RZ ;  /* 0x0000001f00057819 */ /* 0x000fe800000006ff */
[----:B------:R-:W2:Y:S02]  /*1d60*/  SYNCS.PHASECHK.TRANS64.TRYWAIT P0, [UR9+0x80], R5 ;  /* 0x00008005ff0075a7 */ /* 0x000ea40008001109 */
[----:B--2---:R-:W-:Y:S05]  /*1d70*/  @!P0 BRA `(.L_x_25) ;  /* 0x0000006c00cc8947 */ /* 0x004fea0003800000 */
.L_x_24:
[----:B------:R3:W-:Y:S01]  /*1d80*/  @!P3 SYNCS.ARRIVE.TRANS64 RZ, [UR9], R3 ;  /* 0x00000003ffffb9a7 */ /* 0x0007e20008000009 */
[----:B------:R-:W-:Y:S04]  /*1d90*/  ULOP3.LUT UR8, UR38, 0x2, URZ, 0xfc, !UPT ;  /* 0x0000000226087892 */ /* 0x000fe8000f8efcff */
[----:B------:R-:W-:Y:S09]  /*1da0*/  UISETP.NE.AND UP0, UPT, UR8, 0x2, UPT ;  /* 0x000000020800788c */ /* 0x000ff2000bf05270 */
[----:B------:R-:W-:Y:S05]  /*1db0*/  BRA.U UP0, `(.L_x_26) ;  /* 0x0000000100047547 */ /* 0x000fea000b800000 */
[----:B-1--4-:R-:W-:Y:S05]  /*1dc0*/  BPT.TRAP 0x1 ;  /* 0x000000040000795c */ /* 0x012fea0000300000 */
.L_x_26:
[----:B------:R-:W-:Y:S04]  /*1dd0*/  BSSY.RECONVERGENT B0, `(.L_x_27) ;  /* 0x0000003000007945 */ /* 0x000fe80003800200 */
[----:B------:R-:W-:Y:S05]  /*1de0*/  @P2 BRA `(.L_x_28) ;  /* 0x0000000000042947 */ /* 0x000fea0003800000 */
[----:B-1--4-:R-:W-:Y:S05]  /*1df0*/  BPT.TRAP 0x1 ;  /* 0x000000040000795c */ /* 0x012fea0000300000 */
.L_x_28:
[----:B-1--4-:R-:W-:Y:S05]  /*1e00*/  BSYNC.RECONVERGENT B0 ;  /* 0x0000000000007941 */ /* 0x012fea0003800200 */
.L_x_27:
[----:B------:R-:W-:Y:S02]  /*1e10*/  UIADD3 UR8, UPT, UPT, UR7, 0x1, URZ ;  /* 0x0000000107087890 */ /* 0x000fe4000fffe0ff */
[----:B------:R-:W-:Y:S02]  /*1e20*/  UIMAD UR15, UR20, UR23, UR4 ;  /* 0x00000017140f72a4 */ /* 0x000fe4000f8e0204 */
[----:B------:R-:W-:Y:S02]  /*1e30*/  UISETP.NE.AND UP0, UPT, UR8, 0x10, UPT ;  /* 0x000000100800788c */ /* 0x000fe4000bf05270 */
[----:B------:R-:W-:Y:S02]  /*1e40*/  ULEA UR17, UR7, UR30, 0xd ;  /* 0x0000001e07117291 */ /* 0x000fe4000f8e68ff */
[----:B------:R-:W-:Y:S02]  /*1e50*/  USEL UR10, URZ, 0x1, UP0 ;  /* 0x00000001ff0a7887 */ /* 0x000fe40008000000 */
[----:B------:R-:W-:Y:S02]  /*1e60*/  USEL UR31, UR8, URZ, UP0 ;  /* 0x000000ff081f7287 */ /* 0x000fe40008000000 */
[----:B------:R-:W-:Y:S02]  /*1e70*/  ULOP3.LUT UR27, UR27, UR10, URZ, 0x3c, !UPT ;  /* 0x0000000a1b1b7292 */ /* 0x000fe4000f8e3cff */
[----:B------:R-:W-:Y:S02]  /*1e80*/  ULEA UR8, UR31, UR30, 0x3 ;  /* 0x0000001e1f087291 */ /* 0x000fe4000f8e18ff */
[----:B------:R-:W-:Y:S02]  /*1e90*/  ULEA UR16, UR7, UR30, 0xc ;  /* 0x0000001e07107291 */ /* 0x000fe4000f8e60ff */
[----:B------:R-:W-:Y:S01]  /*1ea0*/  UIADD3 UR34, UP0, UPT, UR46, 0x80, URZ ;  /* 0x000000802e227890 */ /* 0x000fe2000ff1e0ff */
[----:B--2---:R-:W-:Y:S01]  /*1eb0*/  MOV R0, UR27 ;  /* 0x0000001b00007c02 */ /* 0x004fe20008000f00 */
[----:B------:R-:W-:Y:S02]  /*1ec0*/  ULOP3.LUT UR9, UR9, 0xfefffff8, URZ, 0xc0, !UPT ;  /* 0xfefffff809097892 */ /* 0x000fe4000f8ec0ff */
[----:B------:R-:W-:Y:S01]  /*1ed0*/  USHF.L.U32 UR10, UR28, 0x5, URZ ;  /* 0x000000051c0a7899 */ /* 0x000fe200080006ff */
[----:B---3--:R-:W-:Y:S01]  /*1ee0*/  SHF.L.U32 R3, R0, 0x1f, RZ ;  /* 0x0000001f00037819 */ /* 0x008fe200000006ff */
[----:B------:R-:W-:Y:S02]  /*1ef0*/  UIADD3.X UR35, UPT, UPT, URZ, UR47, URZ, UP0, !UPT ;  /* 0x0000002fff237290 */ /* 0x000fe400087fe4ff */
[----:B------:R-:W-:Y:S01]  /*1f00*/  UIADD3 UR32, UP3, UPT, UR46, 0x200, URZ ;  /* 0x000002002e207890 */ /* 0x000fe2000ff7e0ff */
[----:B------:R3:W1:Y:S01]  /*1f10*/  SYNCS.PHASECHK.TRANS64.TRYWAIT P0, [UR8+0x80], R3 ;  /* 0x00008003ff0075a7 */ /* 0x0006620008001108 */
[----:B------:R-:W-:Y:S02]  /*1f20*/  UIMAD UR8, UR21, UR24, UR5 ;  /* 0x00000018150872a4 */ /* 0x000fe4000f8e0205 */
[----:B------:R-:W-:Y:S02]  /*1f30*/  UIMAD UR7, UR22, UR25, UR6 ;  /* 0x00000019160772a4 */ /* 0x000fe4000f8e0206 */
[----:B------:R-:W-:Y:S02]  /*1f40*/  ULEA UR15, UR8, UR15, 0x5 ;  /* 0x0000000f080f7291 */ /* 0x000fe4000f8e28ff */
[----:B------:R-:W-:Y:S02]  /*1f50*/  UIADD3 UR8, UPT, UPT, UR17, 0x6400, URZ ;  /* 0x0000640011087890 */ /* 0x000fe4000fffe0ff */
[----:B------:R-:W-:Y:S02]  /*1f60*/  ULEA UR7, UR7, UR15, 0xa ;  /* 0x0000000f07077291 */ /* 0x000fe4000f8e50ff */
[----:B------:R-:W-:Y:S02]  /*1f70*/  UIADD3.X UR33, UPT, UPT, URZ, UR47, URZ, UP3, !UPT ;  /* 0x0000002fff217290 */ /* 0x000fe40009ffe4ff */
[----:B------:R-:W-:Y:S02]  /*1f80*/  UPRMT UR7, UR7, 0x5410, URZ ;  /* 0x0000541007077896 */ /* 0x000fe400080000ff */
[----:B------:R-:W-:Y:S02]  /*1f90*/  UIADD3 UR16, UPT, UPT, UR16, 0x26400, URZ ;  /* 0x0002640010107890 */ /* 0x000fe4000fffe0ff */
[----:B------:R-:W-:Y:S02]  /*1fa0*/  UIADD3 UR37, UPT, UPT, UR20, 0x1, URZ ;  /* 0x0000000114257890 */ /* 0x000fe4000fffe0ff */
[----:B------:R-:W-:Y:S02]  /*1fb0*/  UIADD3 UR29, UPT, UPT, UR21, 0x1, URZ ;  /* 0x00000001151d7890 */ /* 0x000fe4000fffe0ff */
[----:B------:R-:W-:Y:S02]  /*1fc0*/  UISETP.NE.AND UP2, UPT, UR37, UR49, UPT ;  /* 0x000000312500728c */ /* 0x000fe4000bf45270 */
[----:B------:R-:W-:Y:S02]  /*1fd0*/  UIADD3 UR26, UPT, UPT, UR22, 0x1, URZ ;  /* 0x00000001161a7890 */ /* 0x000fe4000fffe0ff */
[----:B------:R-:W-:Y:S01]  /*1fe0*/  UIADD3 UR36, UPT, UPT, UR36, 0x1, URZ ;  /* 0x0000000124247890 */ /* 0x000fe2000fffe0ff */
[----:B------:R-:W-:Y:S01]  /*1ff0*/  UMOV UR44, 0x0 ;  /* 0x00000000002c7882 */ /* 0x000fe20000000000 */
[----:B------:R-:W-:Y:S01]  /*2000*/  UMOV UR45, 0x10000000 ;  /* 0x10000000002d7882 */ /* 0x000fe20000000000 */
[----:B------:R-:W-:Y:S01]  /*2010*/  UMOV UR17, UR9 ;  /* 0x0000000900117c82 */ /* 0x000fe20008000000 */
[----:B------:R2:W-:Y:S01]  /*2020*/  UTMALDG.5D.IM2COL.2CTA [UR8], [UR34], UR7, desc[UR44] ;  /* 0x00002c08220073b4 */ /* 0x0005e20008261007 */
[----:B------:R-:W-:Y:S02]  /*2030*/  UMOV UR18, UR10 ;  /* 0x0000000a00127c82 */ /* 0x000fe40008000000 */
[----:B------:R-:W-:Y:S04]  /*2040*/  @UP2 UIADD3 UR29, UPT, UPT, UR21, URZ, URZ ;  /* 0x000000ff151d2290 */ /* 0x000fe8000fffe0ff */
[----:B------:R-:W-:Y:S01]  /*2050*/  UISETP.NE.AND UP1, UPT, UR29, UR40, UPT ;  /* 0x000000281d00728c */ /* 0x000fe2000bf25270 */
[----:B------:R4:W-:Y:S10]  /*2060*/  UTMALDG.5D.2CTA [UR16], [UR32], desc[UR44] ;  /* 0x00002c10200075b4 */ /* 0x0009f40008221000 */
[----:B------:R-:W-:Y:S04]  /*2070*/  @UP1 UIADD3 UR26, UPT, UPT, UR22, URZ, URZ ;  /* 0x000000ff161a1290 */ /* 0x000fe8000fffe0ff */
[----:B------:R-:W-:Y:S02]  /*2080*/  UISETP.NE.AND UP0, UPT, UR26, UR41, UPT ;  /* 0x000000291a00728c */ /* 0x000fe4000bf05270 */
[----:B--2---:R-:W-:Y:S09]  /*2090*/  UIADD3 UR8, UPT, UPT, UR28, 0x1, URZ ;  /* 0x000000011c087890 */ /* 0x004ff2000fffe0ff */
[----:B------:R-:W-:Y:S01]  /*20a0*/  @UP0 UIADD3 UR8, UPT, UPT, UR28, URZ, URZ ;  /* 0x000000ff1c080290 */ /* 0x000fe2000fffe0ff */
[----:B------:R-:W-:Y:S01]  /*20b0*/  UMOV UR7, UR31 ;  /* 0x0000001f00077c82 */ /* 0x000fe20008000000 */
[----:B----4-:R-:W-:Y:S02]  /*20c0*/  USEL UR22, UR26, URZ, UP0 ;  /* 0x000000ff1a167287 */ /* 0x010fe40008000000 */
[----:B------:R-:W-:Y:S02]  /*20d0*/  UISETP.NE.AND UP0, UPT, UR36, UR42, UPT ;  /* 0x0000002a2400728c */ /* 0x000fe4000bf05270 */
[----:B------:R-:W-:Y:S02]  /*20e0*/  USEL UR20, UR37, URZ, UP2 ;  /* 0x000000ff25147287 */ /* 0x000fe40009000000 */
[----:B------:R-:W-:Y:S01]  /*20f0*/  USEL UR21, UR29, URZ, UP1 ;  /* 0x000000ff1d157287 */ /* 0x000fe20008800000 */
[----:B------:R-:W-:Y:S04]  /*2100*/  UMOV UR28, UR8 ;  /* 0x00000008001c7c82 */ /* 0x000fe80008000000 */
[----:B---3--:R-:W-:Y:S07]  /*2110*/  BRA.U UP0, `(.L_x_29) ;  /* 0xfffffff900fc7547 */ /* 0x008fee000b83ffff */
.L_x_23:
[----:B------:R-:W-:Y:S01]  /*2120*/  ULEA UR4, UR31, UR30, 0x3 ;  /* 0x0000001e1f047291 */ /* 0x000fe2000f8e18ff */
[----:B-1----:R-:W-:Y:S01]  /*2130*/  MOV R0, UR27 ;  /* 0x0000001b00007c02 */ /* 0x002fe20008000f00 */
[----:B------:R-:W-:Y:S01]  /*2140*/  @!P1 SYNCS.ARRIVE.TRANS64.A1T0 RZ, [UR30+0x138], RZ ;  /* 0x000138ffffff99a7 */ /* 0x000fe2000810001e */
[----:B------:R-:W-:Y:S02]  /*2150*/  UISETP.GE.AND UP0, UPT, UR51, 0x1, UPT ;  /* 0x000000013300788c */ /* 0x000fe4000bf06270 */
[----:B------:R-:W-:-:S04]  /*2160*/  SHF.L.U32 R0, R0, 0x1f, RZ ;  /* 0x0000001f00007819 */ /* 0x000fc800000006ff */
[----:B--2---:R1:W2:Y:S03]  /*2170*/  SYNCS.PHASECHK.TRANS64.TRYWAIT P0, [UR4+0x80], R0 ;  /* 0x00008000ff0075a7 */ /* 0x0042a60008001104 */
[----:B------:R-:W-:Y:S05]  /*2180*/  BRA.U !UP0, `(.L_x_30) ;  /* 0x0000000508a47547 */ /* 0x000fea000b800000 */
[----:B------:R-:W3:Y:S01]  /*2190*/  LDCU.128 UR8, c[0x0][0x480] ;  /* 0x00009000ff0877ac */ /* 0x000ee20008000c00 */
[----:B------:R-:W4:Y:S01]  /*21a0*/  LDCU.128 UR32, c[0x0][0x490] ;  /* 0x00009200ff2077ac */ /* 0x000f220008000c00 */
[----:B------:R-:W1:Y:S01]  /*21b0*/  LDCU UR13, c[0x0][0x4c8] ;  /* 0x00009900ff0d77ac */ /* 0x000e620008000800 */
        /* <DEDUP_REMOVED lines=10> */
[----:B------:R-:W1:Y:S05]  /*2260*/  LDCU.64 UR40, c[0x0][0x390] ;  /* 0x00007200ff2877ac */ /* 0x000e6a0008000a00 */
[----:B------:R-:W-:Y:S01]  /*2270*/  UMOV UR4, UR7 ;  /* 0x0000000700047c82 */ /* 0x000fe20008000000 */
[----:B------:R-:W1:Y:S01]  /*2280*/  LDCU.64 UR24, c[0x0][0x4d0] ;  /* 0x00009a00ff1877ac */ /* 0x000e620008000a00 */
[----:B------:R-:W-:Y:S01]  /*2290*/  USHF.R.U32.HI UR4, URZ, UR33, UR4 ;  /* 0x00000021ff047299 */ /* 0x000fe20008011604 */
[----:B------:R-:W4:Y:S03]  /*22a0*/  LDCU.64 UR32, c[0x0][0x4c0] ;  /* 0x00009800ff2077ac */ /* 0x000f260008000a00 */
[----:B------:R-:W-:-:S02]  /*22b0*/  USEL UR4, UR5, UR4, !UP0 ;  /* 0x0000000405047287 */ /* 0x000fc4000c000000 */
[----:B------:R-:W-:Y:S02]  /*22c0*/  UISETP.NE.AND UP0, UPT, UR34, 0x1, UPT ;  /* 0x000000012200788c */ /* 0x000fe4000bf05270 */
[----:B------:R-:W-:Y:S02]  /*22d0*/  UIMAD.WIDE.U32 UR6, UR4, UR35, URZ ;  /* 0x00000023040672a5 */ /* 0x000fe4000f8e00ff */
[----:B------:R-:W-:Y:S01]  /*22e0*/  UIADD3 UR42, UPT, UPT, UR51, UR42, URZ ;  /* 0x0000002a332a7290 */ /* 0x000fe2000fffe0ff */
[----:B------:R-:W-:-:S04]  /*22f0*/  UMOV UR37, UR51 ;  /* 0x0000003300257c82 */ /* 0x000fc80008000000 */
[----:B------:R-:W-:Y:S01]  /*2300*/  UMOV UR6, UR7 ;  /* 0x0000000700067c82 */ /* 0x000fe20008000000 */
[----:B------:R-:W-:Y:S02]  /*2310*/  UIADD3 UR7, UPT, UPT, -UR5, URZ, URZ ;  /* 0x000000ff05077290 */ /* 0x000fe4000fffe1ff */
[----:B---3--:R-:W-:Y:S02]  /*2320*/  USHF.R.U32.HI UR6, URZ, UR9, UR6 ;  /* 0x00000009ff067299 */ /* 0x008fe40008011606 */
[----:B------:R-:W-:Y:S02]  /*2330*/  UIMAD UR7, UR8, UR7, UR43 ;  /* 0x00000007080772a4 */ /* 0x000fe4000f8e022b */
[----:B------:R-:W-:Y:S02]  /*2340*/  USEL UR14, UR4, UR6, !UP0 ;  /* 0x00000006040e7287 */ /* 0x000fe4000c000000 */
[----:B------:R-:W-:Y:S02]  /*2350*/  UIADD3 UR6, UPT, UPT, -UR4, URZ, URZ ;  /* 0x000000ff04067290 */ /* 0x000fe4000fffe1ff */
[----:B------:R-:W-:-:S02]  /*2360*/  UIADD3 UR9, UPT, UPT, -UR14, URZ, URZ ;  /* 0x000000ff0e097290 */ /* 0x000fc4000fffe1ff */
[----:B------:R-:W-:Y:S02]  /*2370*/  UIMAD UR12, UR11, UR6, UR5 ;  /* 0x000000060b0c72a4 */ /* 0x000fe4000f8e0205 */
[----:B------:R-:W-:Y:S02]  /*2380*/  UIMAD UR9, UR34, UR9, UR4 ;  /* 0x00000009220972a4 */ /* 0x000fe4000f8e0204 */
[----:B----4-:R-:W-:Y:S01]  /*2390*/  UIMAD UR11, UR7, UR32, UR10 ;  /* 0x00000020070b72a4 */ /* 0x010fe2000f8e020a */
[----:B------:R-:W3:Y:S02]  /*23a0*/  LDCU UR43, c[0x0][0x38c] ;  /* 0x00007180ff2b77ac */ /* 0x000ee40008000800 */
[----:B------:R-:W4:Y:S01]  /*23b0*/  LDCU UR6, c[0x0][0x500] ;  /* 0x0000a000ff0677ac */ /* 0x000f220008000800 */
[----:B------:R-:W2:Y:S01]  /*23c0*/  LDCU.64 UR4, c[0x0][0x4f8] ;  /* 0x00009f00ff0477ac */ /* 0x000ea20008000a00 */
[----:B-1----:R-:W-:Y:S02]  /*23d0*/  UIMAD UR12, UR12, UR33, UR16 ;  /* 0x000000210c0c72a4 */ /* 0x002fe4000f8e0210 */
[----:B------:R-:W-:Y:S01]  /*23e0*/  UIMAD UR13, UR9, UR13, UR17 ;  /* 0x0000000d090d72a4 */ /* 0x000fe2000f8e0211 */
[----:B------:R-:W-:-:S11]  /*23f0*/  UMOV UR7, UR31 ;  /* 0x0000001f00077c82 */ /* 0x000fd60008000000 */
.L_x_36:
[----:B------:R-:W-:Y:S01]  /*2400*/  @!P3 MOV R3, 0x6000 ;  /* 0x000060000003b802 */ /* 0x000fe20000000f00 */
[----:B------:R-:W-:Y:S01]  /*2410*/  ULEA UR9, UR7, UR30, 0x3 ;  /* 0x0000001e07097291 */ /* 0x000fe2000f8e18ff */
[----:B--2---:R-:W-:Y:S11]  /*2420*/  @P0 BRA `(.L_x_31) ;  /* 0x0000000000100947 */ /* 0x004ff60003800000 */
[----:B------:R-:W-:Y:S04]  /*2430*/  MOV R0, UR27 ;  /* 0x0000001b00007c02 */ /* 0x000fe80008000f00 */
[----:B------:R-:W-:Y:S04]  /*2440*/  SHF.L.U32 R5, R0, 0x1f, RZ ;  /* 0x0000001f00057819 */ /* 0x000fe800000006ff */
[----:B------:R-:W1:Y:S02]  /*2450*/  SYNCS.PHASECHK.TRANS64.TRYWAIT P0, [UR9+0x80], R5 ;  /* 0x00008005ff0075a7 */ /* 0x000e640008001109 */
[----:B-1----:R-:W-:Y:S05]  /*2460*/  @!P0 BRA `(.L_x_32) ;  /* 0x0000006800288947 */ /* 0x002fea0003800000 */
.L_x_31:
[----:B------:R2:W-:Y:S01]  /*2470*/  @!P3 SYNCS.ARRIVE.TRANS64 RZ, [UR9], R3 ;  /* 0x00000003ffffb9a7 */ /* 0x0005e20008000009 */
[----:B------:R-:W-:Y:S04]  /*2480*/  ULOP3.LUT UR8, UR38, 0x2, URZ, 0xfc, !UPT ;  /* 0x0000000226087892 */ /* 0x000fe8000f8efcff */
[----:B------:R-:W-:Y:S09]  /*2490*/  UISETP.NE.AND UP0, UPT, UR8, 0x2, UPT ;  /* 0x000000020800788c */ /* 0x000ff2000bf05270 */
[----:B------:R-:W-:Y:S05]  /*24a0*/  BRA.U UP0, `(.L_x_33) ;  /* 0x0000000100047547 */ /* 0x000fea000b800000 */
[----:B---34-:R-:W-:Y:S05]  /*24b0*/  BPT.TRAP 0x1 ;  /* 0x000000040000795c */ /* 0x018fea0000300000 */
.L_x_33:
[----:B------:R-:W-:Y:S04]  /*24c0*/  BSSY.RECONVERGENT B0, `(.L_x_34) ;  /* 0x0000003000007945 */ /* 0x000fe80003800200 */
[----:B------:R-:W-:Y:S05]  /*24d0*/  @P2 BRA `(.L_x_35) ;  /* 0x0000000000042947 */ /* 0x000fea0003800000 */
[----:B---34-:R-:W-:Y:S05]  /*24e0*/  BPT.TRAP 0x1 ;  /* 0x000000040000795c */ /* 0x018fea0000300000 */
.L_x_35:
[----:B---34-:R-:W-:Y:S05]  /*24f0*/  BSYNC.RECONVERGENT B0 ;  /* 0x0000000000007941 */ /* 0x018fea0003800200 */
.L_x_34:
[----:B------:R-:W-:Y:S02]  /*2500*/  UIADD3 UR8, UPT, UPT, UR7, 0x1, URZ ;  /* 0x0000000107087890 */ /* 0x000fe4000fffe0ff */
[----:B------:R-:W-:Y:S02]  /*2510*/  UIMAD UR16, UR20, UR23, UR4 ;  /* 0x00000017141072a4 */ /* 0x000fe4000f8e0204 */
[----:B------:R-:W-:Y:S02]  /*2520*/  UISETP.NE.AND UP0, UPT, UR8, 0x10, UPT ;  /* 0x000000100800788c */ /* 0x000fe4000bf05270 */
[----:B------:R-:W-:Y:S02]  /*2530*/  UIMAD UR15, UR21, UR24, UR5 ;  /* 0x00000018150f72a4 */ /* 0x000fe4000f8e0205 */
[----:B------:R-:W-:Y:S02]  /*2540*/  USEL UR10, URZ, 0x1, UP0 ;  /* 0x00000001ff0a7887 */ /* 0x000fe40008000000 */
[----:B------:R-:W-:Y:S02]  /*2550*/  USEL UR31, UR8, URZ, UP0 ;  /* 0x000000ff081f7287 */ /* 0x000fe40008000000 */
[----:B------:R-:W-:Y:S02]  /*2560*/  ULOP3.LUT UR27, UR27, UR10, URZ, 0x3c, !UPT ;  /* 0x0000000a1b1b7292 */ /* 0x000fe4000f8e3cff */
[----:B------:R-:W-:Y:S02]  /*2570*/  ULEA UR8, UR31, UR30, 0x3 ;  /* 0x0000001e1f087291 */ /* 0x000fe4000f8e18ff */
[----:B------:R-:W-:Y:S02]  /*2580*/  ULEA UR17, UR7, UR30, 0xc ;  /* 0x0000001e07117291 */ /* 0x000fe4000f8e60ff */
[----:B------:R-:W-:Y:S01]  /*2590*/  ULEA UR15, UR15, UR16, 0x5 ;  /* 0x000000100f0f7291 */ /* 0x000fe2000f8e28ff */
[----:B-1----:R-:W-:Y:S01]  /*25a0*/  MOV R0, UR27 ;  /* 0x0000001b00007c02 */ /* 0x002fe20008000f00 */
[----:B------:R-:W-:Y:S02]  /*25b0*/  UIADD3 UR34, UP0, UPT, UR46, 0x80, URZ ;  /* 0x000000802e227890 */ /* 0x000fe4000ff1e0ff */
[----:B------:R-:W-:Y:S01]  /*25c0*/  ULOP3.LUT UR9, UR9, 0xfefffff8, URZ, 0xc0, !UPT ;  /* 0xfefffff809097892 */ /* 0x000fe2000f8ec0ff */
[----:B--2---:R-:W-:Y:S01]  /*25d0*/  SHF.L.U32 R3, R0, 0x1f, RZ ;  /* 0x0000001f00037819 */ /* 0x004fe200000006ff */
[----:B------:R-:W-:Y:S02]  /*25e0*/  USHF.L.U32 UR10, UR28, 0x5, URZ ;  /* 0x000000051c0a7899 */ /* 0x000fe400080006ff */
[----:B------:R-:W-:Y:S01]  /*25f0*/  UIADD3.X UR35, UPT, UPT, URZ, UR47, URZ, UP0, !UPT ;  /* 0x0000002fff237290 */ /* 0x000fe200087fe4ff */
[----:B------:R1:W2:Y:S01]  /*2600*/  SYNCS.PHASECHK.TRANS64.TRYWAIT P0, [UR8+0x80], R3 ;  /* 0x00008003ff0075a7 */ /* 0x0002a20008001108 */
[----:B------:R-:W-:Y:S02]  /*2610*/  ULEA UR8, UR7, UR30, 0xd ;  /* 0x0000001e07087291 */ /* 0x000fe4000f8e68ff */
[----:B------:R-:W-:Y:S02]  /*2620*/  UIMAD UR7, UR22, UR25, UR6 ;  /* 0x00000019160772a4 */ /* 0x000fe4000f8e0206 */
[----:B------:R-:W-:Y:S02]  /*2630*/  UIADD3 UR8, UPT, UPT, UR8, 0x6400, URZ ;  /* 0x0000640008087890 */ /* 0x000fe4000fffe0ff */
[----:B------:R-:W-:Y:S02]  /*2640*/  ULEA UR7, UR7, UR15, 0xa ;  /* 0x0000000f07077291 */ /* 0x000fe4000f8e50ff */
[----:B------:R-:W-:Y:S02]  /*2650*/  UIADD3 UR32, UP3, UPT, UR46, 0x200, URZ ;  /* 0x000002002e207890 */ /* 0x000fe4000ff7e0ff */
[----:B------:R-:W-:Y:S02]  /*2660*/  UPRMT UR7, UR7, 0x5410, URZ ;  /* 0x0000541007077896 */ /* 0x000fe400080000ff */
[----:B------:R-:W-:Y:S02]  /*2670*/  UIADD3.X UR33, UPT, UPT, URZ, UR47, URZ, UP3, !UPT ;  /* 0x0000002fff217290 */ /* 0x000fe40009ffe4ff */
[----:B------:R-:W-:Y:S02]  /*2680*/  UIADD3 UR16, UPT, UPT, UR17, 0x26400, URZ ;  /* 0x0002640011107890 */ /* 0x000fe4000fffe0ff */
[----:B------:R-:W-:Y:S02]  /*2690*/  UIADD3 UR36, UPT, UPT, UR20, 0x1, URZ ;  /* 0x0000000114247890 */ /* 0x000fe4000fffe0ff */
[----:B------:R-:W-:Y:S02]  /*26a0*/  UIADD3 UR29, UPT, UPT, UR21, 0x1, URZ ;  /* 0x00000001151d7890 */ /* 0x000fe4000fffe0ff */
[----:B------:R-:W-:Y:S02]  /*26b0*/  UISETP.NE.AND UP2, UPT, UR36, UR43, UPT ;  /* 0x0000002b2400728c */ /* 0x000fe4000bf45270 */
[----:B------:R-:W-:Y:S01]  /*26c0*/  UIADD3 UR26, UPT, UPT, UR22, 0x1, URZ ;  /* 0x00000001161a7890 */ /* 0x000fe2000fffe0ff */
[----:B------:R-:W-:Y:S01]  /*26d0*/  UMOV UR44, 0x0 ;  /* 0x00000000002c7882 */ /* 0x000fe20000000000 */
[----:B------:R-:W-:Y:S01]  /*26e0*/  UMOV UR45, 0x10000000 ;  /* 0x10000000002d7882 */ /* 0x000fe20000000000 */
[----:B------:R-:W-:Y:S01]  /*26f0*/  UMOV UR17, UR9 ;  /* 0x0000000900117c82 */ /* 0x000fe20008000000 */
[----:B------:R3:W-:Y:S01]  /*2700*/  UTMALDG.5D.IM2COL.2CTA [UR8], [UR34], UR7, desc[UR44] ;  /* 0x00002c08220073b4 */ /* 0x0007e20008261007 */
[----:B------:R-:W-:Y:S04]  /*2710*/  UMOV UR18, UR10 ;  /* 0x0000000a00127c82 */ /* 0x000fe80008000000 */
[----:B------:R-:W-:Y:S04]  /*2720*/  @UP2 UIADD3 UR29, UPT, UPT, UR21, URZ, URZ ;  /* 0x000000ff151d2290 */ /* 0x000fe8000fffe0ff */
[----:B------:R-:W-:Y:S01]  /*2730*/  UISETP.NE.AND UP1, UPT, UR29, UR40, UPT ;  /* 0x000000281d00728c */ /* 0x000fe2000bf25270 */
[----:B------:R4:W-:Y:S10]  /*2740*/  UTMALDG.5D.2CTA [UR16], [UR32], desc[UR44] ;  /* 0x00002c10200075b4 */ /* 0x0009f40008221000 */
[----:B------:R-:W-:Y:S04]  /*2750*/  @UP1 UIADD3 UR26, UPT, UPT, UR22, URZ, URZ ;  /* 0x000000ff161a1290 */ /* 0x000fe8000fffe0ff */
[----:B------:R-:W-:Y:S02]  /*2760*/  UISETP.NE.AND UP0, UPT, UR26, UR41, UPT ;  /* 0x000000291a00728c */ /* 0x000fe4000bf05270 */
[----:B---3--:R-:W-:Y:S09]  /*2770*/  UIADD3 UR8, UPT, UPT, UR28, 0x1, URZ ;  /* 0x000000011c087890 */ /* 0x008ff2000fffe0ff */
[----:B------:R-:W-:Y:S02]  /*2780*/  @UP0 UIADD3 UR8, UPT, UPT, UR28, URZ, URZ ;  /* 0x000000ff1c080290 */ /* 0x000fe4000fffe0ff */
[----:B------:R-:W-:Y:S02]  /*2790*/  UIADD3 UR7, UPT, UPT, UR37, -0x1, URZ ;  /* 0xffffffff25077890 */ /* 0x000fe4000fffe0ff */
[----:B----4-:R-:W-:Y:S02]  /*27a0*/  USEL UR22, UR26, URZ, UP0 ;  /* 0x000000ff1a167287 */ /* 0x010fe40008000000 */
[----:B------:R-:W-:Y:S02]  /*27b0*/  UISETP.GT.U32.AND UP0, UPT, UR37, 0x1, UPT ;  /* 0x000000012500788c */ /* 0x000fe4000bf04070 */
[----:B------:R-:W-:Y:S02]  /*27c0*/  USEL UR20, UR36, URZ, UP2 ;  /* 0x000000ff24147287 */ /* 0x000fe40009000000 */
[----:B------:R-:W-:Y:S01]  /*27d0*/  USEL UR21, UR29, URZ, UP1 ;  /* 0x000000ff1d157287 */ /* 0x000fe20008800000 */
[----:B------:R-:W-:Y:S01]  /*27e0*/  UMOV UR37, UR7 ;  /* 0x0000000700257c82 */ /* 0x000fe20008000000 */
[----:B------:R-:W-:Y:S01]  /*27f0*/  UMOV UR7, UR31 ;  /* 0x0000001f00077c82 */ /* 0x000fe20008000000 */
[----:B------:R-:W-:Y:S02]  /*2800*/  UMOV UR28, UR8 ;  /* 0x00000008001c7c82 */ /* 0x000fe40008000000 */
[----:B-1----:R-:W-:Y:S07]  /*2810*/  BRA.U UP0, `(.L_x_36) ;  /* 0xfffffff900f87547 */ /* 0x002fee000b83ffff */
.L_x_30:
[----:B------:R-:W-:Y:S01]  /*2820*/  SHF.L.U32 R3, R2, 0x1f, RZ ;  /* 0x0000001f02037819 */ /* 0x000fe200000006ff */
[----:B------:R-:W-:-:S03]  /*2830*/  NOP ;  /* 0x0000000000007918 */ /* 0x000fc60000000000 */
[----:B--2---:R-:W2:Y:S02]  /*2840*/  SYNCS.PHASECHK.TRANS64.TRYWAIT P0, [UR30+0x140], R3 ;  /* 0x00014003ff0075a7 */ /* 0x004ea4000800111e */
[----:B--2---:R-:W-:Y:S05]  /*2850*/  @!P0 BRA `(.L_x_37) ;  /* 0x0000006400448947 */ /* 0x004fea0003800000 */
.L_x_142:
[----:B------:R-:W2:Y:S01]  /*2860*/  LDS.128 R4, [UR30+0x180] ;  /* 0x0001801eff047984 */ /* 0x000ea20008000c00 */
[----:B------:R-:W-:Y:S02]  /*2870*/  UIADD3 UR4, UPT, UPT, UR30, 0x148, URZ ;  /* 0x000001481e047890 */ /* 0x000fe4000fffe0ff */
[----:B------:R-:W-:Y:S01]  /*2880*/  UISETP.GE.AND UP0, UPT, UR39, 0x1, UPT ;  /* 0x000000012700788c */ /* 0x000fe2000bf06270 */
[----:B------:R-:W-:Y:S01]  /*2890*/  @!PT LDS RZ, [RZ] ;  /* 0x00000000fffff984 */ /* 0x000fe20000000800 */
[----:B------:R-:W-:Y:S01]  /*28a0*/  @!PT LDS RZ, [RZ] ;  /* 0x00000000fffff984 */ /* 0x000fe20000000800 */
[----:B------:R-:W-:Y:S01]  /*28b0*/  @!PT LDS RZ, [RZ] ;  /* 0x00000000fffff984 */ /* 0x000fe20000000800 */
[----:B------:R-:W-:Y:S01]  /*28c0*/  @!PT LDS RZ, [RZ] ;  /* 0x00000000fffff984 */ /* 0x000fe20000000800 */
[----:B------:R3:W-:Y:S06]  /*28d0*/  MEMBAR.ALL.CTA ;  /* 0x0000000000007992 */ /* 0x0007ec0000008000 */
[----:B---3--:R-:W3:Y:S01]  /*28e0*/  FENCE.VIEW.ASYNC.S ;  /* 0x00000000000073c6 */ /* 0x008ee20000000000 */
[----:B------:R-:W-:-:S09]  /*28f0*/  UPRMT UR4, URZ, 0x654, UR4 ;  /* 0x00000654ff047896 */ /* 0x000fd20008000004 */
[----:B---3--:R-:W-:Y:S01]  /*2900*/  SYNCS.ARRIVE.TRANS64.RED.A1T0 RZ, [UR4], RZ ;  /* 0x000000ffffff79a7 */ /* 0x008fe20008100404 */
[----:B--2---:R-:W-:-:S13]  /*2910*/  LOP3.LUT P0, RZ, R6, 0x1, RZ, 0xc0, !PT ;  /* 0x0000000106ff7812 */ /* 0x004fda000780c0ff */
[----:B------:R-:W-:Y:S01]  /*2920*/  VOTEU.ANY UP1, P0 ;  /* 0x0000000000ff7886 */ /* 0x000fe20000020100 */
[----:B------:R-:W-:-:S13]  /*2930*/  PLOP3.LUT P0, PT, PT, PT, UP1, 0x80, 0x8 ;  /* 0x000000000008781c */ /* 0x000fda0003f0f018 */
[----:B-1----:R-:W-:Y:S02]  /*2940*/  @P0 MOV R0, R4 ;  /* 0x0000000400000202 */ /* 0x002fe40000000f00 */
[----:B------:R-:W-:Y:S02]  /*2950*/  @P0 LOP3.LUT R4, R5, 0xffff, RZ, 0xc0, !PT ;  /* 0x0000ffff05040812 */ /* 0x000fe400078ec0ff */
[----:B------:R-:W-:Y:S02]  /*2960*/  @P0 R2UR UR6, R0 ;  /* 0x00000000000602ca */ /* 0x000fe400000e0000 */
[----:B------:R-:W-:-:S11]  /*2970*/  @P0 R2UR UR5, R4 ;  /* 0x00000000040502ca */ /* 0x000fd600000e0000 */
[----:B------:R-:W-:Y:S02]  /*2980*/  @UP1 UMOV UR50, UR6 ;  /* 0x0000000600321c82 */ /* 0x000fe40008000000 */
[----:B------:R-:W-:Y:S01]  /*2990*/  @UP1 UMOV UR48, UR5 ;  /* 0x0000000500301c82 */ /* 0x000fe20008000000 */
[----:B------:R-:W-:Y:S05]  /*29a0*/  BRA.U !UP0, `(.L_x_38) ;  /* 0x0000000108d47547 */ /* 0x000fea000b800000 */
[----:B------:R-:W1:Y:S01]  /*29b0*/  LDCU.128 UR16, c[0x0][0xc10] ;  /* 0x00018200ff1077ac */ /* 0x000e620008000c00 */
[----:B------:R-:W2:Y:S01]  /*29c0*/  LDCU UR20, c[0x0][0xc20] ;  /* 0x00018400ff1477ac */ /* 0x000ea20008000800 */
[----:B------:R-:W3:Y:S01]  /*29d0*/  LDCU UR13, c[0x0][0xc0c] ;  /* 0x00018180ff0d77ac */ /* 0x000ee20008000800 */
[----:B------:R-:W4:Y:S01]  /*29e0*/  LDCU.64 UR14, c[0x0][0xc28] ;  /* 0x00018500ff0e77ac */ /* 0x000f220008000a00 */
[----:B------:R-:W-:Y:S02]  /*29f0*/  UISETP.NE.AND UP3, UPT, UR39, 0x1, UPT ;  /* 0x000000012700788c */ /* 0x000fe4000bf65270 */
[----:B-1----:R-:W-:Y:S02]  /*2a00*/  UIMAD.WIDE.U32 UR4, UR52, UR19, URZ ;  /* 0x00000013340472a5 */ /* 0x002fe4000f8e00ff */
[----:B------:R-:W-:Y:S02]  /*2a10*/  UIMAD.WIDE.U32 UR6, UR53, UR16, URZ ;  /* 0x00000010350672a5 */ /* 0x000fe4000f8e00ff */
[----:B------:R-:W-:-:S02]  /*2a20*/  UISETP.NE.AND UP0, UPT, UR18, 0x1, UPT ;  /* 0x000000011200788c */ /* 0x000fc4000bf05270 */
[----:B------:R-:W-:Y:S01]  /*2a30*/  UIMAD.WIDE.U32 UR10, UR48, UR19, URZ ;  /* 0x00000013300a72a5 */ /* 0x000fe2000f8e00ff */
[----:B------:R-:W-:Y:S01]  /*2a40*/  UMOV UR4, UR5 ;  /* 0x0000000500047c82 */ /* 0x000fe20008000000 */
[----:B---3--:R-:W-:Y:S02]  /*2a50*/  UISETP.NE.AND UP2, UPT, UR13, 0x1, UPT ;  /* 0x000000010d00788c */ /* 0x008fe4000bf45270 */
[----:B--2---:R-:W-:Y:S02]  /*2a60*/  USHF.R.U32.HI UR5, URZ, UR20, UR4 ;  /* 0x00000014ff057299 */ /* 0x004fe40008011604 */
[----:B------:R-:W-:Y:S01]  /*2a70*/  UIMAD.WIDE.U32 UR8, UR50, UR16, URZ ;  /* 0x00000010320872a5 */ /* 0x000fe2000f8e00ff */
[----:B------:R-:W-:Y:S01]  /*2a80*/  UMOV UR4, UR7 ;  /* 0x0000000700047c82 */ /* 0x000fe20008000000 */
[----:B------:R-:W-:Y:S02]  /*2a90*/  USEL UR5, UR52, UR5, !UP0 ;  /* 0x0000000534057287 */ /* 0x000fe4000c000000 */
[----:B------:R-:W-:-:S02]  /*2aa0*/  USHF.R.U32.HI UR4, URZ, UR17, UR4 ;  /* 0x00000011ff047299 */ /* 0x000fc40008011604 */
[----:B----4-:R-:W-:Y:S02]  /*2ab0*/  UIMAD.WIDE.U32 UR6, UR5, UR14, URZ ;  /* 0x0000000e050672a5 */ /* 0x010fe4000f8e00ff */
[----:B------:R-:W-:Y:S01]  /*2ac0*/  USEL UR12, UR53, UR4, !UP2 ;  /* 0x00000004350c7287 */ /* 0x000fe2000d000000 */
[----:B------:R-:W-:Y:S02]  /*2ad0*/  UMOV UR8, UR9 ;  /* 0x0000000900087c82 */ /* 0x000fe40008000000 */
[----:B------:R-:W-:Y:S01]  /*2ae0*/  UMOV UR4, UR11 ;  /* 0x0000000b00047c82 */ /* 0x000fe20008000000 */
[----:B------:R-:W-:Y:S01]  /*2af0*/  UIMAD.WIDE.U32 UR10, UR12, UR14, URZ ;  /* 0x0000000e0c0a72a5 */ /* 0x000fe2000f8e00ff */
[----:B------:R-:W-:Y:S01]  /*2b00*/  UMOV UR6, UR7 ;  /* 0x0000000700067c82 */ /* 0x000fe20008000000 */
[----:B------:R-:W-:Y:S02]  /*2b10*/  USHF.R.U32.HI UR4, URZ, UR20, UR4 ;  /* 0x00000014ff047299 */ /* 0x000fe40008011604 */
[----:B------:R-:W-:-:S02]  /*2b20*/  @UP3 USHF.R.U32.HI UR5, URZ, UR15, UR6 ;  /* 0x0000000fff053299 */ /* 0x000fc40008011606 */
[----:B------:R-:W-:Y:S01]  /*2b30*/  USHF.R.U32.HI UR17, URZ, UR17, UR8 ;  /* 0x00000011ff117299 */ /* 0x000fe20008011608 */
[----:B------:R-:W-:Y:S01]  /*2b40*/  UMOV UR6, UR11 ;  /* 0x0000000b00067c82 */ /* 0x000fe20008000000 */
[----:B------:R-:W-:Y:S02]  /*2b50*/  USEL UR4, UR48, UR4, !UP0 ;  /* 0x0000000430047287 */ /* 0x000fe4000c000000 */
[----:B------:R-:W-:Y:S02]  /*2b60*/  @UP3 USHF.R.U32.HI UR12, URZ, UR15, UR6 ;  /* 0x0000000fff0c3299 */ /* 0x000fe40008011606 */
[----:B------:R-:W-:Y:S02]  /*2b70*/  UIMAD UR6, UR39, UR5, URZ ;  /* 0x00000005270672a4 */ /* 0x000fe4000f8e02ff */
[----:B------:R-:W-:Y:S02]  /*2b80*/  USEL UR5, UR50, UR17, !UP2 ;  /* 0x0000001132057287 */ /* 0x000fe4000d000000 */
[----:B------:R-:W-:-:S02]  /*2b90*/  UIMAD UR8, UR39, UR12, URZ ;  /* 0x0000000c270872a4 */ /* 0x000fc4000f8e02ff */
[----:B------:R-:W-:Y:S02]  /*2ba0*/  UISETP.GE.AND UP0, UPT, UR4, UR6, UPT ;  /* 0x000000060400728c */ /* 0x000fe4000bf06270 */
[----:B------:R-:W-:Y:S02]  /*2bb0*/  UIMAD.WIDE.U32 UR6, UR4, UR14, URZ ;  /* 0x0000000e040672a5 */ /* 0x000fe4000f8e00ff */
[----:B------:R-:W-:Y:S02]  /*2bc0*/  UISETP.GE.OR UP0, UPT, UR5, UR8, UP0 ;  /* 0x000000080500728c */ /* 0x000fe40008706670 */
[----:B------:R-:W-:Y:S02]  /*2bd0*/  UIMAD.WIDE.U32 UR8, UR5, UR14, URZ ;  /* 0x0000000e050872a5 */ /* 0x000fe4000f8e00ff */
[----:B------:R-:W-:Y:S01]  /*2be0*/  UIADD3 UR10, UPT, UPT, -UR4, URZ, URZ ;  /* 0x000000ff040a7290 */ /* 0x000fe2000fffe1ff */
[----:B------:R-:W-:Y:S02]  /*2bf0*/  UMOV UR6, UR7 ;  /* 0x0000000700067c82 */ /* 0x000fe40008000000 */
[----:B------:R-:W-:-:S02]  /*2c00*/  USHF.R.U32.HI UR6, URZ, UR15, UR6 ;  /* 0x0000000fff067299 */ /* 0x000fc40008011606 */
[----:B------:R-:W-:Y:S02]  /*2c10*/  UIMAD UR10, UR18, UR10, UR48 ;  /* 0x0000000a120a72a4 */ /* 0x000fe4000f8e0230 */
[----:B------:R-:W-:Y:S01]  /*2c20*/  USEL UR6, UR4, UR6, !UP3 ;  /* 0x0000000604067287 */ /* 0x000fe2000d800000 */
[----:B------:R-:W-:Y:S01]  /*2c30*/  @!UP0 UMOV UR7, UR9 ;  /* 0x0000000900078c82 */ /* 0x000fe20008000000 */
[----:B------:R-:W-:Y:S02]  /*2c40*/  UIADD3 UR9, UPT, UPT, -UR5, URZ, URZ ;  /* 0x000000ff05097290 */ /* 0x000fe4000fffe1ff */
[----:B------:R-:W-:Y:S02]  /*2c50*/  @!UP0 USHF.R.U32.HI UR7, URZ, UR15, UR7 ;  /* 0x0000000fff078299 */ /* 0x000fe40008011607 */
[----:B------:R-:W-:Y:S02]  /*2c60*/  UIADD3 UR8, UPT, UPT, -UR6, URZ, URZ ;  /* 0x000000ff06087290 */ /* 0x000fe4000fffe1ff */
[----:B------:R-:W-:-:S02]  /*2c70*/  @!UP0 USEL UR7, UR5, UR7, !UP3 ;  /* 0x0000000705078287 */ /* 0x000fc4000d800000 */
[----:B------:R-:W-:Y:S02]  /*2c80*/  UIMAD UR8, UR39, UR8, UR4 ;  /* 0x00000008270872a4 */ /* 0x000fe4000f8e0204 */
[----:B------:R-:W-:Y:S02]  /*2c90*/  @!UP0 UIADD3 UR6, UPT, UPT, UR6, -UR7, URZ ;  /* 0x8000000706068290 */ /* 0x000fe4000fffe0ff */
[----:B------:R-:W-:Y:S02]  /*2ca0*/  @!UP0 UIMAD UR7, UR8, UR12, UR7 ;  /* 0x0000000c080782a4 */ /* 0x000fe4000f8e0207 */
[----:B------:R-:W-:Y:S02]  /*2cb0*/  @!UP0 UIMAD UR4, UR39, UR6, UR5 ;  /* 0x00000006270482a4 */ /* 0x000fe4000f8e0205 */
[----:B------:R-:W-:Y:S02]  /*2cc0*/  UIMAD UR6, UR13, UR9, UR50 ;  /* 0x000000090d0672a4 */ /* 0x000fe4000f8e0232 */
[----:B------:R-:W-:Y:S01]  /*2cd0*/  UIMAD UR48, UR4, UR18, UR10 ;  /* 0x00000012043072a4 */ /* 0x000fe2000f8e020a */
[----:B------:R-:W-:-:S02]  /*2ce0*/  @!UP0 UMOV UR5, UR7 ;  /* 0x0000000700058c82 */ /* 0x000fc40008000000 */
[----:B------:R-:W-:-:S12]  /*2cf0*/  UIMAD UR50, UR5, UR13, UR6 ;  /* 0x0000000d053272a4 */ /* 0x000fd8000f8e0206 */
.L_x_38:
[----:B------:R-:W1:Y:S02]  /*2d00*/  LDCU UR4, c[0x0][0xc30] ;  /* 0x00018600ff0477ac */ /* 0x000e640008000800 */
[----:B-1----:R-:W-:-:S09]  /*2d10*/  UISETP.NE.AND UP0, UPT, UR4, 0x1, UPT ;  /* 0x000000010400788c */ /* 0x002fd2000bf05270 */
[----:B------:R-:W-:Y:S05]  /*2d20*/  BRA.U UP0, `(.L_x_39) ;  /* 0x0000000100447547 */ /* 0x000fea000b800000 */
[----:B------:R-:W1:Y:S01]  /*2d30*/  LDCU.128 UR8, c[0x0][0xc10] ;  /* 0x00018200ff0877ac */ /* 0x000e620008000c00 */
[----:B------:R-:W2:Y:S01]  /*2d40*/  LDCU UR12, c[0x0][0xc0c] ;  /* 0x00018180ff0c77ac */ /* 0x000ea20008000800 */
[----:B------:R-:W3:Y:S01]  /*2d50*/  LDCU UR13, c[0x0][0xc20] ;  /* 0x00018400ff0d77ac */ /* 0x000ee20008000800 */
[----:B-1----:R-:W-:Y:S02]  /*2d60*/  UIMAD.WIDE.U32 UR6, UR50, UR8, URZ ;  /* 0x00000008320672a5 */ /* 0x002fe4000f8e00ff */
[----:B------:R-:W-:Y:S02]  /*2d70*/  UIMAD.WIDE.U32 UR4, UR48, UR11, URZ ;  /* 0x0000000b300472a5 */ /* 0x000fe4000f8e00ff */
[----:B--2---:R-:W-:Y:S02]  /*2d80*/  UISETP.NE.AND UP2, UPT, UR12, 0x1, UPT ;  /* 0x000000010c00788c */ /* 0x004fe4000bf45270 */
[----:B------:R-:W-:Y:S01]  /*2d90*/  UISETP.NE.AND UP0, UPT, UR10, 0x1, UPT ;  /* 0x000000010a00788c */ /* 0x000fe2000bf05270 */
[----:B------:R-:W-:-:S02]  /*2da0*/  UMOV UR6, UR7 ;  /* 0x0000000700067c82 */ /* 0x000fc40008000000 */
[----:B------:R-:W-:Y:S01]  /*2db0*/  UMOV UR4, UR5 ;  /* 0x0000000500047c82 */ /* 0x000fe20008000000 */
[----:B------:R-:W-:Y:S02]  /*2dc0*/  USHF.R.U32.HI UR6, URZ, UR9, UR6 ;  /* 0x00000009ff067299 */ /* 0x000fe40008011606 */
[----:B---3--:R-:W-:Y:S02]  /*2dd0*/  USHF.R.U32.HI UR4, URZ, UR13, UR4 ;  /* 0x0000000dff047299 */ /* 0x008fe40008011604 */
[----:B------:R-:W-:Y:S02]  /*2de0*/  USEL UR5, UR50, UR6, !UP2 ;  /* 0x0000000632057287 */ /* 0x000fe4000d000000 */
[----:B------:R-:W-:-:S04]  /*2df0*/  USEL UR4, UR48, UR4, !UP0 ;  /* 0x0000000430047287 */ /* 0x000fc8000c000000 */
[----:B------:R-:W-:Y:S02]  /*2e00*/  UIADD3 UR6, UPT, UPT, UR5, -UR4, URZ ;  /* 0x8000000405067290 */ /* 0x000fe4000fffe0ff */
[----:B------:R-:W-:Y:S02]  /*2e10*/  UIADD3 UR4, UPT, UPT, -UR5, UR4, URZ ;  /* 0x0000000405047290 */ /* 0x000fe4000fffe1ff */
[----:B------:R-:W-:Y:S02]  /*2e20*/  UIMAD UR48, UR6, UR10, UR48 ;  /* 0x0000000a063072a4 */ /* 0x000fe4000f8e0230 */
[----:B------:R-:W-:-:S12]  /*2e30*/  UIMAD UR50, UR4, UR12, UR50 ;  /* 0x0000000c043272a4 */ /* 0x000fd8000f8e0232 */
.L_x_39:
[----:B------:R-:W-:Y:S01]  /*2e40*/  R2UR UR5, R59 ;  /* 0x000000003b0572ca */ /* 0x000fe200000e0000 */
[----:B------:R-:W-:Y:S01]  /*2e50*/  UMOV UR36, UR42 ;  /* 0x0000002a00247c82 */ /* 0x000fe20008000000 */
[----:B------:R-:W-:Y:S02]  /*2e60*/  R2UR UR4, R58 ;  /* 0x000000003a0472ca */ /* 0x000fe400000e0000 */
[----:B------:R-:W-:Y:S02]  /*2e70*/  PLOP3.LUT P1, PT, PT, PT, PT, 0x80, 0x8 ;  /* 0x000000000008781c */ /* 0x000fe40003f2f070 */
[----:B------:R-:W-:-:S07]  /*2e80*/  LOP3.LUT R2, R2, 0x1, RZ, 0x3c, !PT ;  /* 0x0000000102027812 */ /* 0x000fce00078e3cff */
[----:B------:R-:W-:Y:S02]  /*2e90*/  UIADD3 UR44, UPT, UPT, UR50, UR5, URZ ;  /* 0x00000005322c7290 */ /* 0x000fe4000fffe0ff */
[----:B------:R-:W-:Y:S01]  /*2ea0*/  UIADD3 UR19, UPT, UPT, UR48, UR4, URZ ;  /* 0x0000000430137290 */ /* 0x000fe2000fffe0ff */
[----:B------:R-:W-:Y:S11]  /*2eb0*/  BRA.U UP1, `(.L_x_40) ;  /* 0xffffffe901a47547 */ /* 0x000ff6000b83ffff */
[----:B------:R-:W-:Y:S01]  /*2ec0*/  UIADD3 UR30, UPT, UPT, UR30, 0x80, URZ ;  /* 0x000000801e1e7890 */ /* 0x000fe2000fffe0ff */
[----:B------:R-:W-:-:S03]  /*2ed0*/  MOV R3, UR27 ;  /* 0x0000001b00037c02 */ /* 0x000fc60008000f00 */
[----:B------:R-:W-:Y:S01]  /*2ee0*/  ULEA UR4, UR31, UR30, 0x3 ;  /* 0x0000001e1f047291 */ /* 0x000fe2000f8e18ff */
[----:B------:R-:W-:-:S08]  /*2ef0*/  SHF.L.U32 R3, R3, 0x1f, RZ ;  /* 0x0000001f03037819 */ /* 0x000fd000000006ff */
[----:B------:R-:W1:Y:S02]  /*2f00*/  SYNCS.PHASECHK.TRANS64.TRYWAIT P0, [UR4], R3 ;  /* 0x00000003ff0075a7 */ /* 0x000e640008001104 */
[----:B-1----:R-:W-:Y:S05]  /*2f10*/  @!P0 BRA `(.L_x_41) ;  /* 0x0000005c00ac8947 */ /* 0x002fea0003800000 */
.L_x_144:
[----:B------:R-:W-:-:S04]  /*2f20*/  UIADD3 UR4, UPT, UPT, UR31, 0x1, URZ ;  /* 0x000000011f047890 */ /* 0x000fc8000fffe0ff */
[----:B------:R-:W-:-:S04]  /*2f30*/  UISETP.NE.AND UP0, UPT, UR4, 0x10, UPT ;  /* 0x000000100400788c */ /* 0x000fc8000bf05270 */
[----:B------:R-:W-:Y:S02]  /*2f40*/  USEL UR5, URZ, 0x1, UP0 ;  /* 0x00000001ff057887 */ /* 0x000fe40008000000 */
[----:B------:R-:W-:Y:S02]  /*2f50*/  USEL UR4, UR4, URZ, UP0 ;  /* 0x000000ff04047287 */ /* 0x000fe40008000000 */
[----:B------:R-:W-:Y:S02]  /*2f60*/  ULOP3.LUT UR6, UR27, UR5, URZ, 0x3c, !UPT ;  /* 0x000000051b067292 */ /* 0x000fe4000f8e3cff */
[----:B------:R-:W-:-:S04]  /*2f70*/  ULEA UR5, UR4, UR30, 0x3 ;  /* 0x0000001e04057291 */ /* 0x000fc8000f8e18ff */
[----:B-1----:R-:W-:-:S04]  /*2f80*/  MOV R3, UR6 ;  /* 0x0000000600037c02 */ /* 0x002fc80008000f00 */
[----:B------:R-:W-:-:S04]  /*2f90*/  SHF.L.U32 R3, R3, 0x1f, RZ ;  /* 0x0000001f03037819 */ /* 0x000fc800000006ff */
[----:B------:R-:W1:Y:S02]  /*2fa0*/  SYNCS.PHASECHK.TRANS64.TRYWAIT P0, [UR5], R3 ;  /* 0x00000003ff0075a7 */ /* 0x000e640008001105 */
[----:B-1----:R-:W-:Y:S05]  /*2fb0*/  @!P0 BRA `(.L_x_42) ;  /* 0x0000005c009c8947 */ /* 0x002fea0003800000 */
.L_x_146:
        /* <DEDUP_REMOVED lines=10> */
.L_x_148:
        /* <DEDUP_REMOVED lines=10> */
.L_x_150:
        /* <DEDUP_REMOVED lines=10> */
.L_x_152:
        /* <DEDUP_REMOVED lines=10> */
.L_x_154:
        /* <DEDUP_REMOVED lines=10> */
.L_x_156:
        /* <DEDUP_REMOVED lines=10> */
.L_x_158:
        /* <DEDUP_REMOVED lines=10> */
.L_x_160:
        /* <DEDUP_REMOVED lines=10> */
.L_x_162:
        /* <DEDUP_REMOVED lines=10> */
.L_x_164:
        /* <DEDUP_REMOVED lines=10> */
.L_x_166:
        /* <DEDUP_REMOVED lines=10> */
.L_x_168:
        /* <DEDUP_REMOVED lines=10> */
.L_x_170:
        /* <DEDUP_REMOVED lines=10> */
.L_x_172:
[----:B------:R-:W-:-:S04]  /*37e0*/  UIADD3 UR4, UPT, UPT, UR4, 0x1, URZ ;  /* 0x0000000104047890 */ /* 0x000fc8000fffe0ff */
[----:B------:R-:W-:-:S04]  /*37f0*/  UISETP.NE.AND UP0, UPT, UR4, 0x10, UPT ;  /* 0x000000100400788c */ /* 0x000fc8000bf05270 */
[----:B------:R-:W-:Y:S02]  /*3800*/  USEL UR5, URZ, 0x1, UP0 ;  /* 0x00000001ff057887 */ /* 0x000fe40008000000 */
[----:B------:R-:W-:Y:S02]  /*3810*/  USEL UR4, UR4, URZ, UP0 ;  /* 0x000000ff04047287 */ /* 0x000fe40008000000 */
[----:B------:R-:W-:Y:S02]  /*3820*/  ULOP3.LUT UR5, UR6, UR5, URZ, 0x3c, !UPT ;  /* 0x0000000506057292 */ /* 0x000fe4000f8e3cff */
[----:B------:R-:W-:-:S04]  /*3830*/  ULEA UR4, UR4, UR30, 0x3 ;  /* 0x0000001e04047291 */ /* 0x000fc8000f8e18ff */
[----:B------:R-:W-:Y:S02]  /*3840*/  IMAD.U32 R2, RZ, RZ, UR5 ;  /* 0x00000005ff027e24 */ /* 0x000fe4000f8e00ff */
[----:B-1----:R-:W-:-:S03]  /*3850*/  MOV R0, UR4 ;  /* 0x0000000400007c02 */ /* 0x002fc60008000f00 */
[----:B------:R-:W-:-:S07]  /*3860*/  SHF.L.U32 R3, R2, 0x1f, RZ ;  /* 0x0000001f02037819 */ /* 0x000fce00000006ff */
.L_x_56:
[----:B-1----:R1:W2:Y:S02]  /*3870*/  SYNCS.PHASECHK.TRANS64.TRYWAIT P0, [R0+URZ], R3 ;  /* 0x00000003000075a7 */ /* 0x0022a400080011ff */
[----:B--2---:R-:W-:Y:S05]  /*3880*/  @!P0 NANOSLEEP.SYNCS 0x989680 ;  /* 0x009896800000895d */ /* 0x004fea0003900000 */
[----:B------:R-:W2:Y:S02]  /*3890*/  @!P0 SYNCS.PHASECHK.TRANS64 P0, [R0+URZ], R3 ;  /* 0x00000003000085a7 */ /* 0x000ea400080010ff */
[----:B--2---:R-:W-:Y:S05]  /*38a0*/  @P0 EXIT ;  /* 0x000000000000094d */ /* 0x004fea0003800000 */
[----:B------:R-:W-:Y:S05]  /*38b0*/  BRA `(.L_x_56) ;  /* 0xfffffffc00ec7947 */ /* 0x000fea000383ffff */
.L_x_22:
[----:B------:R-:W2:Y:S02]  /*38c0*/  S2UR UR4, SR_CgaCtaId ;  /* 0x00000000000479c3 */ /* 0x000ea40000008800 */
[----:B--2---:R-:W-:-:S04]  /*38d0*/  UISETP.NE.AND UP0, UPT, UR4, URZ, UPT ;  /* 0x000000ff0400728c */ /* 0x004fc8000bf05270 */
[----:B------:R-:W-:-:S09]  /*38e0*/  UISETP.NE.OR UP0, UPT, UR18, 0x1, UP0 ;  /* 0x000000011200788c */ /* 0x000fd20008705670 */
[----:B------:R-:W-:Y:S05]  /*38f0*/  BRA.U UP0, `(.L_x_57) ;  /* 0x0000000100b47547 */ /* 0x000fea000b800000 */
[----:B------:R-:W2:Y:S01]  /*3900*/  S2UR UR5, SR_CgaCtaId ;  /* 0x00000000000579c3 */ /* 0x000ea20000008800 */
[----:B------:R-:W-:Y:S01]  /*3910*/  UMOV UR4, 0x400 ;  /* 0x0000040000047882 */ /* 0x000fe20000000000 */
[----:B------:R-:W-:Y:S01]  /*3920*/  HFMA2 R2, -RZ, RZ, 0, 5.9604644775390625e-08 ;  /* 0x00000001ff027431 */ /* 0x000fe200000001ff */
[----:B------:R-:W-:Y:S01]  /*3930*/  ISETP.GE.U32.AND P0, PT, R3, 0x2, PT ;  /* 0x000000020300780c */ /* 0x000fe20003f06070 */
[----:B------:R-:W-:Y:S01]  /*3940*/  IMAD.MOV.U32 R8, RZ, RZ, RZ ;  /* 0x000000ffff087224 */ /* 0x000fe200078e00ff */
[----:B--2---:R-:W-:-:S04]  /*3950*/  ULEA UR4, UR5, UR4, 0x18 ;  /* 0x0000000405047291 */ /* 0x004fc8000f8ec0ff */
[----:B------:R-:W-:Y:S02]  /*3960*/  UIADD3 UR5, UPT, UPT, UR4, 0x148, URZ ;  /* 0x0000014804057890 */ /* 0x000fe4000fffe0ff */
[----:B------:R-:W-:Y:S02]  /*3970*/  UIADD3 UR8, UPT, UPT, UR4, 0x140, URZ ;  /* 0x0000014004087890 */ /* 0x000fe4000fffe0ff */
[----:B------:R-:W-:-:S12]  /*3980*/  UPRMT UR5, URZ, 0x654, UR5 ;  /* 0x00000654ff057896 */ /* 0x000fd80008000005 */
.L_x_60:
[----:B------:R-:W-:Y:S01]  /*3990*/  SHF.L.U32 R7, R2, 0x1f, RZ ;  /* 0x0000001f02077819 */ /* 0x000fe200000006ff */
[----:B------:R-:W-:Y:S02]  /*39a0*/  IMAD.U32 R4, RZ, RZ, UR8 ;  /* 0x00000008ff047e24 */ /* 0x000fe4000f8e00ff */
[----:B------:R-:W-:Y:S01]  /*39b0*/  @!P0 IMAD.MOV.U32 R5, RZ, RZ, 0x10 ;  /* 0x00000010ff058424 */ /* 0x000fe200078e00ff */
[----:B------:R-:W2:Y:S02]  /*39c0*/  SYNCS.PHASECHK.TRANS64.TRYWAIT P1, [UR4+0x148], R7 ;  /* 0x00014807ff0075a7 */ /* 0x000ea40008021104 */
[----:B------:R-:W-:-:S04]  /*39d0*/  PRMT R9, R3, 0x654, R4 ;  /* 0x0000065403097816 */ /* 0x000fc80000000004 */
[----:B------:R-:W-:Y:S01]  /*39e0*/  SEL R0, R9, R0, !P0 ;  /* 0x0000000009007207 */ /* 0x000fe20004000000 */
[----:B--2---:R-:W-:Y:S06]  /*39f0*/  @!P1 BRA `(.L_x_58) ;  /* 0x00000058005c9947 */ /* 0x004fec0003800000 */
.L_x_174:
[----:B------:R-:W-:Y:S01]  /*3a00*/  UIADD3 UR6, UPT, UPT, UR4, 0x180, URZ ;  /* 0x0000018004067890 */ /* 0x000fe2000fffe0ff */
[----:B------:R3:W-:Y:S01]  /*3a10*/  @!P0 SYNCS.ARRIVE.TRANS64.RED RZ, [R0+URZ], R5 ;  /* 0x0000000500ff89a7 */ /* 0x0007e200080004ff */
[----:B------:R-:W-:Y:S01]  /*3a20*/  UIADD3 UR7, UPT, UPT, UR4, 0x140, URZ ;  /* 0x0000014004077890 */ /* 0x000fe2000fffe0ff */
[----:B------:R-:W-:-:S08]  /*3a30*/  LOP3.LUT R2, R2, 0x1, RZ, 0x3c, !PT ;  /* 0x0000000102027812 */ /* 0x000fd000078e3cff */
[----:B------:R-:W-:Y:S06]  /*3a40*/  UGETNEXTWORKID.BROADCAST [UR6], [UR7] ;  /* 0x00000000060073ca */ /* 0x000fec0008000100 */
[----:B---3--:R-:W-:-:S04]  /*3a50*/  SHF.L.U32 R5, R8, 0x1f, RZ ;  /* 0x0000001f08057819 */ /* 0x008fc800000006ff */
[----:B------:R-:W3:Y:S02]  /*3a60*/  SYNCS.PHASECHK.TRANS64.TRYWAIT P1, [UR4+0x140], R5 ;  /* 0x00014005ff0075a7 */ /* 0x000ee40008021104 */
[----:B---3--:R-:W-:Y:S05]  /*3a70*/  @!P1 BRA `(.L_x_59) ;  /* 0x0000005800549947 */ /* 0x008fea0003800000 */
.L_x_176:
[----:B--2---:R-:W2:Y:S01]  /*3a80*/  LDS.128 R4, [UR4+0x180] ;  /* 0x00018004ff047984 */ /* 0x004ea20008000c00 */
[----:B------:R-:W-:Y:S01]  /*3a90*/  LOP3.LUT R8, R8, 0x1, RZ, 0x3c, !PT ;  /* 0x0000000108087812 */ /* 0x000fe200078e3cff */
[----:B------:R-:W-:Y:S01]  /*3aa0*/  @!PT LDS RZ, [RZ] ;  /* 0x00000000fffff984 */ /* 0x000fe20000000800 */
[----:B------:R-:W-:Y:S01]  /*3ab0*/  @!PT LDS RZ, [RZ] ;  /* 0x00000000fffff984 */ /* 0x000fe20000000800 */
[----:B------:R-:W-:Y:S01]  /*3ac0*/  @!PT LDS RZ, [RZ] ;  /* 0x00000000fffff984 */ /* 0x000fe20000000800 */
[----:B------:R-:W-:Y:S01]  /*3ad0*/  @!PT LDS RZ, [RZ] ;  /* 0x00000000fffff984 */ /* 0x000fe20000000800 */
[----:B------:R3:W-:Y:S06]  /*3ae0*/  MEMBAR.ALL.CTA ;  /* 0x0000000000007992 */ /* 0x0007ec0000008000 */
[----:B---3--:R-:W3:Y:S02]  /*3af0*/  FENCE.VIEW.ASYNC.S ;  /* 0x00000000000073c6 */ /* 0x008ee40000000000 */
[----:B---3--:R-:W-:Y:S01]  /*3b00*/  SYNCS.ARRIVE.TRANS64.RED.A1T0 RZ, [UR5], RZ ;  /* 0x000000ffffff79a7 */ /* 0x008fe20008100405 */
[----:B--2---:R-:W-:-:S13]  /*3b10*/  LOP3.LUT P1, RZ, R6, 0x1, RZ, 0xc0, !PT ;  /* 0x0000000106ff7812 */ /* 0x004fda000782c0ff */
[----:B------:R-:W-:Y:S05]  /*3b20*/  @P1 BRA `(.L_x_60) ;  /* 0xfffffffc00981947 */ /* 0x000fea000383ffff */
[----:B------:R-:W-:-:S04]  /*3b30*/  SHF.L.U32 R0, R2, 0x1f, RZ ;  /* 0x0000001f02007819 */ /* 0x000fc800000006ff */
[----:B------:R-:W2:Y:S02]  /*3b40*/  SYNCS.PHASECHK.TRANS64 P0, [UR4+0x148], R0 ;  /* 0x00014800ff0075a7 */ /* 0x000ea40008001004 */
[----:B-12---:R-:W-:Y:S05]  /*3b50*/  @P0 EXIT ;  /* 0x000000000000094d */ /* 0x006fea0003800000 */
[----:B------:R-:W-:-:S07]  /*3b60*/  MOV R0, UR4 ;  /* 0x0000000400007c02 */ /* 0x000fce0008000f00 */
.L_x_61:
[----:B-1----:R-:W-:-:S04]  /*3b70*/  SHF.L.U32 R3, R2, 0x1f, RZ ;  /* 0x0000001f02037819 */ /* 0x002fc800000006ff */
[----:B------:R1:W2:Y:S03]  /*3b80*/  SYNCS.PHASECHK.TRANS64.TRYWAIT P0, [R0+URZ+0x148], R3 ;  /* 0x00014803000075a7 */ /* 0x0002a600080011ff */
[----:B--2---:R-:W-:Y:S05]  /*3b90*/  @!P0 NANOSLEEP.SYNCS 0x989680 ;  /* 0x009896800000895d */ /* 0x004fea0003900000 */
[----:B------:R-:W2:Y:S02]  /*3ba0*/  @!P0 SYNCS.PHASECHK.TRANS64 P0, [R0+URZ+0x148], R3 ;  /* 0x00014803000085a7 */ /* 0x000ea400080010ff */
[----:B--2---:R-:W-:Y:S05]  /*3bb0*/  @P0 EXIT ;  /* 0x000000000000094d */ /* 0x004fea0003800000 */
[----:B------:R-:W-:Y:S05]  /*3bc0*/  BRA `(.L_x_61) ;  /* 0xfffffffc00e87947 */ /* 0x000fea000383ffff */
.L_x_57:
[----:B------:R-:W-:Y:S05]  /*3bd0*/  BRA.U UP4, `(.L_x_62) ;  /* 0x0000001104a87547 */ /* 0x000fea000b800000 */
[----:B------:R-:W2:Y:S01]  /*3be0*/  S2UR UR4, SR_CgaCtaId ;  /* 0x00000000000479c3 */ /* 0x000ea20000008800 */
[----:B------:R-:W-:Y:S01]  /*3bf0*/  UMOV UR5, 0x40 ;  /* 0x0000004000057882 */ /* 0x000fe20000000000 */
[----:B------:R-:W-:Y:S01]  /*3c00*/  NOP ;  /* 0x0000000000007918 */ /* 0x000fe20000000000 */
[----:B------:R-:W-:Y:S01]  /*3c10*/  UMOV UR6, 0x400 ;  /* 0x0000040000067882 */ /* 0x000fe20000000000 */
[----:B--2---:R-:W-:Y:S02]  /*3c20*/  ULEA UR5, UR4, UR5, 0x18 ;  /* 0x0000000504057291 */ /* 0x004fe4000f8ec0ff */
[----:B------:R-:W-:-:S07]  /*3c30*/  ULEA UR6, UR4, UR6, 0x18 ;  /* 0x0000000604067291 */ /* 0x000fce000f8ec0ff */
[----:B------:R-:W2:Y:S02]  /*3c40*/  LDS.U8 R3, [UR5+0x1c] ;  /* 0x00001c05ff037984 */ /* 0x000ea40008000000 */
[----:B--2---:R-:W-:-:S13]  /*3c50*/  ISETP.NE.AND P0, PT, R3, RZ, PT ;  /* 0x000000ff0300720c */ /* 0x004fda0003f05270 */
[----:B------:R-:W-:Y:S05]  /*3c60*/  @P0 BRA `(.L_x_63) ;  /* 0x0000000400080947 */ /* 0x000fea0003800000 */
[----:B------:R-:W-:Y:S02]  /*3c70*/  UISETP.NE.U32.AND UP1, UPT, UR38, 0x1, UPT ;  /* 0x000000012600788c */ /* 0x000fe4000bf25070 */
[----:B------:R-:W-:-:S07]  /*3c80*/  UIADD3 UR7, UPT, UPT, UR5, 0x8, URZ ;  /* 0x0000000805077890 */ /* 0x000fce000fffe0ff */
[----:B------:R-:W-:Y:S05]  /*3c90*/  BRA.U !UP1, `(.L_x_64) ;  /* 0x00000001099c7547 */ /* 0x000fea000b800000 */
[----:B------:R-:W-:Y:S01]  /*3ca0*/  ELECT P0, URZ, PT ;  /* 0x0000000000ff782f */ /* 0x000fe20003800000 */
[----:B------:R-:W-:-:S12]  /*3cb0*/  BSSY B0, `(.L_x_64) ;  /* 0x0000025000007945 */ /* 0x000fd80003800000 */
[----:B------:R-:W-:Y:S05]  /*3cc0*/  @!P0 BRA `(.L_x_65) ;  /* 0x00000000008c8947 */ /* 0x000fea0003800000 */
[----:B------:R-:W-:-:S05]  /*3cd0*/  UMOV UR4, 0x10 ;  /* 0x0000001000047882 */ /* 0x000fca0000000000 */
[----:B------:R-:W-:Y:S04]  /*3ce0*/  DEPBAR.LE SB2, 0x36 ;  /* 0x0000ad800000791a */ /* 0x000fe80000000000 */
[----:B------:R-:W2:Y:S02]  /*3cf0*/  UTCATOMSWS.2CTA.FIND_AND_SET.ALIGN UP0, UR4, UR4 ;  /* 0x00000004000475e3 */ /* 0x000ea40008200800 */
[----:B--2---:R-:W-:Y:S01]  /*3d00*/  MOV R10, UR4 ;  /* 0x00000004000a7c02 */ /* 0x004fe20008000f00 */
[----:B------:R-:W-:Y:S06]  /*3d10*/  BRA.U UP0, `(.L_x_66) ;  /* 0x0000000100187547 */ /* 0x000fec000b800000 */
.L_x_67:
[----:B------:R-:W-:Y:S05]  /*3d20*/  NANOSLEEP 0x64 ;  /* 0x000000640000795d */ /* 0x000fea0003800000 */
[----:B------:R-:W-:-:S05]  /*3d30*/  UMOV UR4, 0x10 ;  /* 0x0000001000047882 */ /* 0x000fca0000000000 */
[----:B------:R-:W-:Y:S04]  /*3d40*/  DEPBAR.LE SB2, 0x36 ;  /* 0x0000ad800000791a */ /* 0x000fe80000000000 */
[----:B------:R-:W2:Y:S02]  /*3d50*/  UTCATOMSWS.2CTA.FIND_AND_SET.ALIGN UP0, UR4, UR4 ;  /* 0x00000004000475e3 */ /* 0x000ea40008200800 */
[----:B--2---:R-:W-:Y:S01]  /*3d60*/  MOV R10, UR4 ;  /* 0x00000004000a7c02 */ /* 0x004fe20008000f00 */
[----:B------:R-:W-:Y:S05]  /*3d70*/  BRA.U !UP0, `(.L_x_67) ;  /* 0xfffffffd08e87547 */ /* 0x000fea000b83ffff */
.L_x_66:
[----:B------:R-:W2:Y:S01]  /*3d80*/  LDS R6, [UR5+0x10] ;  /* 0x00001005ff067984 */ /* 0x000ea20008000800 */
[----:B------:R-:W-:Y:S01]  /*3d90*/  IMAD.U32 R3, RZ, RZ, UR6 ;  /* 0x00000006ff037e24 */ /* 0x000fe2000f8e00ff */
[----:B------:R-:W-:-:S03]  /*3da0*/  MOV R4, UR37 ;  /* 0x0000002500047c02 */ /* 0x000fc60008000f00 */
[----:B------:R-:W-:Y:S01]  /*3db0*/  VIADD R3, R3, 0x190 ;  /* 0x0000019003037836 */ /* 0x000fe20000000000 */
[----:B--2---:R-:W-:-:S04]  /*3dc0*/  SHF.L.U32 R6, R6, 0x1f, RZ ;  /* 0x0000001f06067819 */ /* 0x004fc800000006ff */
[----:B------:R-:W2:Y:S02]  /*3dd0*/  SYNCS.PHASECHK.TRANS64.TRYWAIT P0, [UR5+0x8], R6 ;  /* 0x00000806ff0075a7 */ /* 0x000ea40008001105 */
[----:B--2---:R-:W-:Y:S05]  /*3de0*/  @P0 BRA `(.L_x_68) ;  /* 0x0000000000080947 */ /* 0x004fea0003800000 */
[----:B------:R-:W2:Y:S02]  /*3df0*/  SYNCS.PHASECHK.TRANS64.TRYWAIT P0, [UR5+0x8], R6 ;  /* 0x00000806ff0075a7 */ /* 0x000ea40008001105 */
[----:B--2---:R-:W-:Y:S05]  /*3e00*/  @!P0 BRA `(.L_x_69) ;  /* 0x0000005400888947 */ /* 0x004fea0003800000 */
.L_x_68:
[----:B------:R-:W-:Y:S01]  /*3e10*/  PRMT R4, R4, 0x654, R3 ;  /* 0x0000065404047816 */ /* 0x000fe20000000003 */
[----:B------:R-:W-:Y:S01]  /*3e20*/  HFMA2 R3, -RZ, RZ, 0, 5.9604644775390625e-08 ;  /* 0x00000001ff037431 */ /* 0x000fe200000001ff */
[----:B------:R-:W-:Y:S01]  /*3e30*/  UPRMT UR4, UR37, 0x654, UR7 ;  /* 0x0000065425047896 */ /* 0x000fe20008000007 */
[----:B------:R-:W-:Y:S02]  /*3e40*/  IMAD.MOV.U32 R7, RZ, RZ, 0xffff ;  /* 0x0000ffffff077424 */ /* 0x000fe400078e00ff */
[----:B--2---:R-:W-:Y:S02]  /*3e50*/  IMAD.MOV.U32 R6, RZ, RZ, 0x4 ;  /* 0x00000004ff067424 */ /* 0x004fe400078e00ff */
[----:B------:R-:W-:Y:S01]  /*3e60*/  IMAD.SHL.U32 R9, R10, 0x20, RZ ;  /* 0x000000200a097824 */ /* 0x000fe200078e00ff */
[----:B------:R-:W-:Y:S02]  /*3e70*/  MOV R5, UR4 ;  /* 0x0000000400057c02 */ /* 0x000fe40008000f00 */
[-C--:B------:R-:W-:Y:S01]  /*3e80*/  SHF.L.U32 R8, R7, R10.reuse, RZ ;  /* 0x0000000a07087219 */ /* 0x080fe200000006ff */
[----:B------:R2:W-:Y:S01]  /*3e90*/  SYNCS.ARRIVE.TRANS64.RED RZ, [UR4], R6 ;  /* 0x00000006ffff79a7 */ /* 0x0005e20008000404 */
[----:B------:R-:W-:Y:S01]  /*3ea0*/  SHF.L.U32 R7, R3, R10, RZ ;  /* 0x0000000a03077219 */ /* 0x000fe200000006ff */
[----:B------:R2:W-:Y:S04]  /*3eb0*/  STS [UR6+0x190], R9 ;  /* 0x00019009ff007988 */ /* 0x0005e80008000806 */
[----:B------:R2:W-:Y:S04]  /*3ec0*/  STAS [R4.64], R10 ;  /* 0x0000000a04007dbd */ /* 0x0005e8000c0008ff */
[----:B------:R2:W-:Y:S04]  /*3ed0*/  ATOMS.OR RZ, [UR5+0x14], R8 ;  /* 0x00001408ffff798c */ /* 0x0005e8000b000005 */
[----:B------:R2:W-:Y:S04]  /*3ee0*/  ATOMS.OR RZ, [UR5+0x18], R7 ;  /* 0x00001807ffff798c */ /* 0x0005e8000b000005 */
[----:B------:R2:W-:Y:S02]  /*3ef0*/  ATOMS.XOR RZ, [UR5+0x10], R3 ;  /* 0x00001003ffff798c */ /* 0x0005e4000b800005 */
.L_x_65:
[----:B-1----:R-:W-:Y:S05]  /*3f00*/  BSYNC B0 ;  /* 0x0000000000007941 */ /* 0x002fea0003800000 */
.L_x_64:
[----:B------:R-:W-:Y:S05]  /*3f10*/  BRA.U UP1, `(.L_x_70) ;  /* 0x00000001016c7547 */ /* 0x000fea000b800000 */
[----:B------:R-:W-:-:S03]  /*3f20*/  UMOV UR4, 0xffffffff ;  /* 0xffffffff00047882 */ /* 0x000fc60000000000 */
[----:B------:R-:W-:Y:S05]  /*3f30*/  BRA.DIV UR4, `(.L_x_71) ;  /* 0x0000005604547947 */ /* 0x000fea000b800000 */
[----:B------:R-:W-:-:S13]  /*3f40*/  ELECT P0, URZ, PT ;  /* 0x0000000000ff782f */ /* 0x000fda0003800000 */
.L_x_179:
[----:B------:R-:W-:Y:S05]  /*3f50*/  @!P0 BRA `(.L_x_70) ;  /* 0x00000000005c8947 */ /* 0x000fea0003800000 */
[----:B--2---:R-:W2:Y:S02]  /*3f60*/  LDS R4, [UR5+0x10] ;  /* 0x00001005ff047984 */ /* 0x004ea40008000800 */
[----:B--2---:R-:W-:-:S04]  /*3f70*/  SHF.L.U32 R4, R4, 0x1f, RZ ;  /* 0x0000001f04047819 */ /* 0x004fc800000006ff */
[----:B------:R-:W2:Y:S02]  /*3f80*/  SYNCS.PHASECHK.TRANS64.TRYWAIT P0, [UR5+0x8], R4 ;  /* 0x00000804ff0075a7 */ /* 0x000ea40008001105 */
[----:B--2---:R-:W-:Y:S05]  /*3f90*/  @P0 BRA `(.L_x_72) ;  /* 0x0000000000080947 */ /* 0x004fea0003800000 */
[----:B------:R-:W2:Y:S02]  /*3fa0*/  SYNCS.PHASECHK.TRANS64.TRYWAIT P0, [UR5+0x8], R4 ;  /* 0x00000804ff0075a7 */ /* 0x000ea40008001105 */
[----:B--2---:R-:W-:Y:S05]  /*3fb0*/  @!P0 BRA `(.L_x_73) ;  /* 0x0000005400588947 */ /* 0x004fea0003800000 */
.L_x_72:
[----:B------:R-:W3:Y:S01]  /*3fc0*/  LDS R6, [UR6+0x190] ;  /* 0x00019006ff067984 */ /* 0x000ee20008000800 */
[----:B--2---:R-:W-:Y:S02]  /*3fd0*/  HFMA2 R3, -RZ, RZ, 0, 5.9604644775390625e-08 ;  /* 0x00000001ff037431 */ /* 0x004fe400000001ff */
[----:B------:R-:W-:Y:S01]  /*3fe0*/  IMAD.MOV.U32 R4, RZ, RZ, 0xffff ;  /* 0x0000ffffff047424 */ /* 0x000fe200078e00ff */
[----:B------:R-:W-:Y:S01]  /*3ff0*/  UPRMT UR4, UR37, 0x654, UR7 ;  /* 0x0000065425047896 */ /* 0x000fe20008000007 */
[----:B---3--:R-:W-:-:S03]  /*4000*/  IMAD.SHL.U32 R5, R6, 0x20, RZ ;  /* 0x0000002006057824 */ /* 0x008fc600078e00ff */
[-C--:B------:R-:W-:Y:S02]  /*4010*/  SHF.L.U32 R4, R4, R6.reuse, RZ ;  /* 0x0000000604047219 */ /* 0x080fe400000006ff */
[----:B------:R-:W-:Y:S01]  /*4020*/  SHF.L.U32 R6, R3, R6, RZ ;  /* 0x0000000603067219 */ /* 0x000fe200000006ff */
[----:B------:R3:W-:Y:S04]  /*4030*/  STS [UR6+0x190], R5 ;  /* 0x00019005ff007988 */ /* 0x0007e80008000806 */
[----:B------:R3:W-:Y:S04]  /*4040*/  ATOMS.OR RZ, [UR5+0x14], R4 ;  /* 0x00001404ffff798c */ /* 0x0007e8000b000005 */
[----:B------:R3:W-:Y:S01]  /*4050*/  ATOMS.OR RZ, [UR5+0x18], R6 ;  /* 0x00001806ffff798c */ /* 0x0007e2000b000005 */
[----:B------:R-:W-:Y:S03]  /*4060*/  SYNCS.ARRIVE.TRANS64.RED.A1T0 RZ, [UR4], RZ ;  /* 0x000000ffffff79a7 */ /* 0x000fe60008100404 */
[----:B------:R3:W-:Y:S01]  /*4070*/  ATOMS.XOR RZ, [UR5+0x10], R3 ;  /* 0x00001003ffff798c */ /* 0x0007e2000b800005 */
[----:B------:R-:W-:Y:S05]  /*4080*/  BRA `(.L_x_70) ;  /* 0x0000000000107947 */ /* 0x000fea0003800000 */
.L_x_63:
[----:B------:R-:W-:Y:S02]  /*4090*/  MOV R3, 0xffffffff ;  /* 0xffffffff00037802 */ /* 0x000fe40000000f00 */
[----:B------:R-:W-:-:S03]  /*40a0*/  MOV R4, 0x40d0 ;  /* 0x000040d000047802 */ /* 0x000fc60000000f00 */
[----:B------:R2:W-:Y:S04]  /*40b0*/  STS [UR6+0x190], R3 ;  /* 0x00019003ff007988 */ /* 0x0005e80008000806 */
[----:B-12--5:R-:W-:Y:S05]  /*40c0*/  CALL.REL.NOINC `($__internal_1_$__cuda_sm10x_tcgen05_guardrail_trap_phase_invalid_during_alloc) ;  /* 0x0000005800947944 */ /* 0x026fea0003c00000 */
.L_x_70:
[----:B------:R-:W-:Y:S05]  /*40d0*/  WARPSYNC.ALL ;  /* 0x0000000000007948 */ /* 0x000fea0003800000 */
[----:B------:R-:W4:Y:S01]  /*40e0*/  S2UR UR20, SR_CgaCtaId ;  /* 0x00000000001479c3 */ /* 0x000f220000008800 */
[----:B------:R-:W-:Y:S01]  /*40f0*/  UMOV UR4, 0x400 ;  /* 0x0000040000047882 */ /* 0x000fe20000000000 */
[----:B------:R-:W-:-:S06]  /*4100*/  NOP ;  /* 0x0000000000007918 */ /* 0x000fcc0000000000 */
[----:B------:R-:W-:Y:S06]  /*4110*/  BAR.ARV 0x6, 0xa0 ;  /* 0x0182800000007b1d */ /* 0x000fec0000002000 */
[----:B------:R-:W1:Y:S01]  /*4120*/  LDCU.64 UR6, c[0x0][0x388] ;  /* 0x00007100ff0677ac */ /* 0x000e620008000a00 */
[----:B------:R-:W-:Y:S01]  /*4130*/  LOP3.LUT R2, R2, 0xffff, RZ, 0xc0, !PT ;  /* 0x0000ffff02027812 */ /* 0x000fe200078ec0ff */
[----:B--2---:R-:W-:Y:S01]  /*4140*/  IMAD.MOV.U32 R8, RZ, RZ, 0x1 ;  /* 0x00000001ff087424 */ /* 0x004fe200078e00ff */
[----:B------:R-:W-:Y:S01]  /*4150*/  LOP3.LUT R0, R0, 0xffff, RZ, 0xc0, !PT ;  /* 0x0000ffff00007812 */ /* 0x000fe200078ec0ff */
[----:B------:R-:W2:Y:S01]  /*4160*/  LDCU.64 UR8, c[0x0][0x390] ;  /* 0x00007200ff0877ac */ /* 0x000ea20008000a00 */
[----:B------:R-:W-:Y:S01]  /*4170*/  R2UR UR21, R2 ;  /* 0x00000000021572ca */ /* 0x000fe200000e0000 */
[----:B------:R-:W-:Y:S01]  /*4180*/  IMAD.MOV.U32 R2, RZ, RZ, RZ ;  /* 0x000000ffff027224 */ /* 0x000fe200078e00ff */
[----:B------:R-:W-:Y:S01]  /*4190*/  R2UR UR35, R0 ;  /* 0x00000000002372ca */ /* 0x000fe200000e0000 */
[----:B------:R-:W-:Y:S01]  /*41a0*/  IMAD.MOV.U32 R0, RZ, RZ, RZ ;  /* 0x000000ffff007224 */ /* 0x000fe200078e00ff */
[----:B------:R-:W-:Y:S01]  /*41b0*/  UMOV UR24, URZ ;  /* 0x000000ff00187c82 */ /* 0x000fe20008000000 */
[----:B----4-:R-:W-:Y:S01]  /*41c0*/  ULEA UR20, UR20, UR4, 0x18 ;  /* 0x0000000414147291 */ /* 0x010fe2000f8ec0ff */
[----:B------:R-:W-:Y:S01]  /*41d0*/  UMOV UR19, URZ ;  /* 0x000000ff00137c82 */ /* 0x000fe20008000000 */
[----:B------:R-:W-:-:S02]  /*41e0*/  UISETP.NE.AND UP3, UPT, UR38, URZ, UPT ;  /* 0x000000ff2600728c */ /* 0x000fc4000bf65270 */
[----:B------:R-:W-:Y:S01]  /*41f0*/  UIADD3 UR34, UPT, UPT, UR20, 0x148, URZ ;  /* 0x0000014814227890 */ /* 0x000fe2000fffe0ff */
[----:B------:R-:W-:Y:S01]  /*4200*/  UMOV UR32, 0x0 ;  /* 0x0000000000207882 */ /* 0x000fe20000000000 */
[----:B-1----:R-:W-:-:S03]  /*4210*/  UIADD3 UR4, UPT, UPT, UR6, 0x1f, URZ ;  /* 0x0000001f06047890 */ /* 0x002fc6000fffe0ff */
[----:B---3--:R-:W1:Y:S01]  /*4220*/  LDS R3, [UR20+0x190] ;  /* 0x00019014ff037984 */ /* 0x008e620008000800 */
[----:B------:R-:W-:Y:S01]  /*4230*/  UMOV UR33, 0x8100910 ;  /* 0x0810091000217882 */ /* 0x000fe20000000000 */
[----:B------:R-:W-:Y:S02]  /*4240*/  UPRMT UR34, URZ, 0x654, UR34 ;  /* 0x00000654ff227896 */ /* 0x000fe40008000022 */
[----:B------:R-:W-:Y:S01]  /*4250*/  USHF.R.S32.HI UR5, URZ, 0x1f, UR4 ;  /* 0x0000001fff057899 */ /* 0x000fe20008011404 */
[----:B------:R-:W-:Y:S01]  /*4260*/  UMOV UR30, 0x0 ;  /* 0x00000000001e7882 */ /* 0x000fe20000000000 */
[----:B------:R-:W-:Y:S02]  /*4270*/  UMOV UR31, 0x8100910 ;  /* 0x08100910001f7882 */ /* 0x000fe40000000000 */
[----:B------:R-:W-:Y:S02]  /*4280*/  ULEA.HI UR4, UR5, UR4, URZ, 0x5 ;  /* 0x0000000405047291 */ /* 0x000fe4000f8f28ff */
[----:B------:R-:W-:-:S02]  /*4290*/  UIADD3 UR5, UPT, UPT, UR20, 0x6400, URZ ;  /* 0x0000640014057890 */ /* 0x000fc4000fffe0ff */
[----:B------:R-:W-:Y:S02]  /*42a0*/  USHF.R.S32.HI UR4, URZ, 0x5, UR4 ;  /* 0x00000005ff047899 */ /* 0x000fe40008011404 */
[----:B------:R-:W-:Y:S02]  /*42b0*/  USHF.R.U32.HI UR5, URZ, 0x4, UR5 ;  /* 0x00000004ff057899 */ /* 0x000fe40008011605 */
[----:B------:R-:W-:Y:S02]  /*42c0*/  UIMAD UR4, UR4, UR7, URZ ;  /* 0x00000007040472a4 */ /* 0x000fe4000f8e02ff */
[----:B------:R-:W-:Y:S02]  /*42d0*/  ULOP3.LUT UR5, UR5, 0x3fff, URZ, 0xc0, !UPT ;  /* 0x00003fff05057892 */ /* 0x000fe4000f8ec0ff */
[----:B--2---:R-:W-:Y:S02]  /*42e0*/  UIMAD UR4, UR4, UR8, URZ ;  /* 0x00000008040472a4 */ /* 0x004fe4000f8e02ff */
[----:B------:R-:W-:-:S02]  /*42f0*/  ULOP3.LUT UR22, UR5, 0x10000, URZ, 0xfc, !UPT ;  /* 0x0001000005167892 */ /* 0x000fc4000f8efcff */
[----:B------:R-:W-:Y:S02]  /*4300*/  UIMAD UR9, UR4, UR9, URZ ;  /* 0x00000009040972a4 */ /* 0x000fe4000f8e02ff */
[----:B------:R-:W-:Y:S02]  /*4310*/  UIADD3 UR4, UPT, UPT, UR20, 0x26400, URZ ;  /* 0x0002640014047890 */ /* 0x000fe4000fffe0ff */
[----:B------:R-:W-:Y:S02]  /*4320*/  UIADD3 UR36, UPT, UPT, UR9, -0x1, URZ ;  /* 0xffffffff09247890 */ /* 0x000fe4000fffe0ff */
[----:B------:R-:W-:Y:S02]  /*4330*/  USHF.R.U32.HI UR4, URZ, 0x4, UR4 ;  /* 0x00000004ff047899 */ /* 0x000fe40008011604 */
[----:B------:R-:W-:Y:S02]  /*4340*/  UISETP.GE.AND UP4, UPT, UR9, 0x1, UPT ;  /* 0x000000010900788c */ /* 0x000fe4000bf86270 */
[----:B------:R-:W-:Y:S01]  /*4350*/  ULOP3.LUT UR4, UR4, 0x3fff, URZ, 0xc0, !UPT ;  /* 0x00003fff04047892 */ /* 0x000fe2000f8ec0ff */
[----:B------:R-:W-:Y:S01]  /*4360*/  UMOV UR28, 0x0 ;  /* 0x00000000001c7882 */ /* 0x000fe20000000000 */
[----:B------:R-:W-:-:S02]  /*4370*/  UMOV UR29, 0x8100910 ;  /* 0x08100910001d7882 */ /* 0x000fc40000000000 */
[----:B------:R-:W-:Y:S01]  /*4380*/  ULOP3.LUT UR23, UR4, 0x10000, URZ, 0xfc, !UPT ;  /* 0x0001000004177892 */ /* 0x000fe2000f8efcff */
[C---:B-1----:R-:W-:Y:S01]  /*4390*/  VIADD R5, R3.reuse, 0x20 ;  /* 0x0000002003057836 */ /* 0x042fe20000000000 */
[----:B------:R-:W-:Y:S01]  /*43a0*/  LOP3.LUT R4, R3, 0xffff, RZ, 0xc0, !PT ;  /* 0x0000ffff03047812 */ /* 0x000fe200078ec0ff */
[----:B------:R-:W-:Y:S01]  /*43b0*/  UMOV UR26, 0x0 ;  /* 0x00000000001a7882 */ /* 0x000fe20000000000 */
[----:B------:R-:W-:Y:S02]  /*43c0*/  UMOV UR27, 0x8100910 ;  /* 0x08100910001b7882 */ /* 0x000fe40000000000 */
[----:B------:R-:W-:-:S05]  /*43d0*/  LOP3.LUT R5, R5, 0xffff, RZ, 0xc0, !PT ;  /* 0x0000ffff05057812 */ /* 0x000fca00078ec0ff */
[----:B------:R1:W-:Y:S02]  /*43e0*/  STL.64 [R1], R4 ;  /* 0x0000000401007387 */ /* 0x0003e40000100a00 */
.L_x_82:
[----:B-1----:R-:W-:-:S04]  /*43f0*/  SHF.L.U32 R5, R2, 0x1f, RZ ;  /* 0x0000001f02057819 */ /* 0x002fc800000006ff */
[----:B------:R-:W1:Y:S02]  /*4400*/  SYNCS.PHASECHK.TRANS64.TRYWAIT P0, [UR20+0x140], R5 ;  /* 0x00014005ff0075a7 */ /* 0x000e640008001114 */
[----:B-1-34-:R-:W-:Y:S05]  /*4410*/  @!P0 BRA `(.L_x_74) ;  /* 0x0000005000588947 */ /* 0x01afea0003800000 */
.L_x_181:
[----:B-1----:R-:W1:Y:S01]  /*4420*/  LDS.128 R4, [UR20+0x180] ;  /* 0x00018014ff047984 */ /* 0x002e620008000c00 */
[----:B------:R-:W-:Y:S01]  /*4430*/  ULEA UR25, UR24, UR20, 0x3 ;  /* 0x0000001418197291 */ /* 0x000fe2000f8e18ff */
[----:B------:R-:W-:Y:S01]  /*4440*/  @!PT LDS RZ, [RZ] ;  /* 0x00000000fffff984 */ /* 0x000fe20000000800 */
[----:B------:R-:W-:Y:S01]  /*4450*/  @!PT LDS RZ, [RZ] ;  /* 0x00000000fffff984 */ /* 0x000fe20000000800 */
[----:B------:R-:W-:Y:S01]  /*4460*/  @!PT LDS RZ, [RZ] ;  /* 0x00000000fffff984 */ /* 0x000fe20000000800 */
[----:B------:R-:W-:Y:S01]  /*4470*/  @!PT LDS RZ, [RZ] ;  /* 0x00000000fffff984 */ /* 0x000fe20000000800 */
[----:B------:R2:W-:Y:S06]  /*4480*/  MEMBAR.ALL.CTA ;  /* 0x0000000000007992 */ /* 0x0005ec0000008000 */
[----:B--2---:R-:W2:Y:S02]  /*4490*/  FENCE.VIEW.ASYNC.S ;  /* 0x00000000000073c6 */ /* 0x004ea40000000000 */
[----:B--2---:R-:W-:Y:S01]  /*44a0*/  SYNCS.ARRIVE.TRANS64.RED.A1T0 RZ, [UR34], RZ ;  /* 0x000000ffffff79a7 */ /* 0x004fe20008100422 */
[----:B-1----:R-:W-:Y:S01]  /*44b0*/  LOP3.LUT P3, RZ, R6, 0x1, RZ, 0xc0, !PT ;  /* 0x0000000106ff7812 */ /* 0x002fe2000786c0ff */
[----:B------:R-:W-:-:S12]  /*44c0*/  BRA.U UP3, `(.L_x_75) ;  /* 0x00000001030c7547 */ /* 0x000fd8000b800000 */
[----:B------:R-:W-:-:S04]  /*44d0*/  SHF.L.U32 R5, R8, 0x1f, RZ ;  /* 0x0000001f08057819 */ /* 0x000fc800000006ff */
[----:B------:R-:W1:Y:S02]  /*44e0*/  SYNCS.PHASECHK.TRANS64.TRYWAIT P0, [UR25+0x160], R5 ;  /* 0x00016005ff0075a7 */ /* 0x000e640008001119 */
[----:B-1----:R-:W-:Y:S05]  /*44f0*/  @!P0 BRA `(.L_x_76) ;  /* 0x0000005000388947 */ /* 0x002fea0003800000 */
.L_x_75:
[----:B------:R-:W-:Y:S05]  /*4500*/  BRA.U UP3, `(.L_x_77) ;  /* 0x0000000503047547 */ /* 0x000fea000b800000 */
[----:B------:R-:W-:Y:S05]  /*4510*/  BRA.U !UP4, `(.L_x_78) ;  /* 0x000000010cf47547 */ /* 0x000fea000b800000 */
[----:B------:R-:W-:Y:S01]  /*4520*/  ULEA UR4, UR24, UR43, 0x2 ;  /* 0x0000002b18047291 */ /* 0x000fe2000f8e10ff */
[----:B-1----:R-:W-:-:S08]  /*4530*/  SHF.L.U32 R4, R0, 0x1f, RZ ;  /* 0x0000001f00047819 */ /* 0x002fd000000006ff */
[----:B------:R-:W5:Y:S01]  /*4540*/  LDL R5, [UR4] ;  /* 0x00000004ff057983 */ /* 0x000f620008100800 */
[----:B------:R-:W-:Y:S02]  /*4550*/  ULEA UR4, UR19, UR20, 0x3 ;  /* 0x0000001413047291 */ /* 0x000fe4000f8e18ff */
[----:B------:R-:W-:Y:S01]  /*4560*/  UPLOP3.LUT UP2, UPT, UPT, UPT, UPT, 0x40, 0x4 ;  /* 0x000000000004789c */ /* 0x000fe20003f4e870 */
[----:B------:R-:W-:-:S06]  /*4570*/  UMOV UR17, UR36 ;  /* 0x0000002400117c82 */ /* 0x000fcc0008000000 */
[----:B------:R1:W2:Y:S01]  /*4580*/  SYNCS.PHASECHK.TRANS64.TRYWAIT P2, [UR4], R4 ;  /* 0x00000004ff0075a7 */ /* 0x0002a20008041104 */
[----:B------:R-:W-:-:S05]  /*4590*/  UMOV UR4, UR19 ;  /* 0x0000001300047c82 */ /* 0x000fca0008000000 */
.L_x_81:
[----:B------:R-:W-:Y:S01]  /*45a0*/  ULEA UR18, UR4, UR20, 0x3 ;  /* 0x0000001404127291 */ /* 0x000fe2000f8e18ff */
[----:B--234-:R-:W-:Y:S11]  /*45b0*/  @P2 BRA `(.L_x_79) ;  /* 0x00000000000c2947 */ /* 0x01cff60003800000 */
[----:B------:R-:W-:Y:S04]  /*45c0*/  SHF.L.U32 R7, R0, 0x1f, RZ ;  /* 0x0000001f00077819 */ /* 0x000fe800000006ff */
[----:B------:R-:W2:Y:S02]  /*45d0*/  SYNCS.PHASECHK.TRANS64.TRYWAIT P0, [UR18], R7 ;  /* 0x00000007ff0075a7 */ /* 0x000ea40008001112 */
[----:B--2---:R-:W-:Y:S05]  /*45e0*/  @!P0 BRA `(.L_x_80) ;  /* 0x0000005000148947 */ /* 0x004fea0003800000 */
.L_x_79:
[----:B------:R-:W-:Y:S01]  /*45f0*/  UISETP.NE.AND UP0, UPT, UR17, URZ, UPT ;  /* 0x000000ff1100728c */ /* 0x000fe2000bf05270 */
[----:B------:R-:W-:Y:S01]  /*4600*/  PLOP3.LUT P2, PT, PT, PT, PT, 0x80, 0x8 ;  /* 0x000000000008781c */ /* 0x000fe20003f4f070 */
[----:B------:R-:W-:Y:S02]  /*4610*/  UIADD3 UR5, UPT, UPT, UR4, 0x1, URZ ;  /* 0x0000000104057890 */ /* 0x000fe4000fffe0ff */
[----:B------:R-:W-:Y:S02]  /*4620*/  ULEA UR10, UR4, UR23, 0x8 ;  /* 0x00000017040a7291 */ /* 0x000fe4000f8e40ff */
[----:B------:R-:W-:Y:S01]  /*4630*/  UISETP.NE.AND UP1, UPT, UR5, 0x10, UPT ;  /* 0x000000100500788c */ /* 0x000fe2000bf25270 */
[----:B------:R-:W-:Y:S01]  /*4640*/  PLOP3.LUT P0, PT, PT, PT, UP0, 0x80, 0x8 ;  /* 0x000000000008781c */ /* 0x000fe20003f0f008 */
[----:B------:R-:W-:Y:S02]  /*4650*/  ULEA UR14, UR4, UR22, 0x9 ;  /* 0x00000016040e7291 */ /* 0x000fe4000f8e48ff */
[----:B------:R-:W-:Y:S02]  /*4660*/  USEL UR6, URZ, 0x1, UP1 ;  /* 0x00000001ff067887 */ /* 0x000fe40008800000 */
[----:B------:R-:W-:Y:S01]  /*4670*/  USEL UR19, UR5, URZ, UP1 ;  /* 0x000000ff05137287 */ /* 0x000fe20008800000 */
[----:B------:R-:W-:Y:S11]  /*4680*/  ELECT P1, URZ, PT ;  /* 0x0000000000ff782f */ /* 0x000ff60003820000 */
[----:B------:R-:W-:Y:S02]  /*4690*/  @!UPT UIADD3 URZ, UPT, UPT, URZ, URZ, URZ ;  /* 0x000000fffffff290 */ /* 0x000fe4000fffe0ff */
[C---:B-----5:R-:W-:Y:S01]  /*46a0*/  @P1 R2UR.BROADCAST UR4, R5.reuse ;  /* 0x00000000050412ca */ /* 0x060fe200008e0000 */
[----:B------:R-:W-:Y:S01]  /*46b0*/  @UP0 ULEA UR5, UR19, UR20, 0x3 ;  /* 0x0000001413050291 */ /* 0x000fe2000f8e18ff */
[----:B------:R-:W-:Y:S01]  /*46c0*/  LOP3.LUT R0, R0, UR6, RZ, 0x3c, !PT ;  /* 0x0000000600007c12 */ /* 0x000fe2000f8e3cff */
[----:B------:R-:W-:Y:S02]  /*46d0*/  UIADD3 UR8, UPT, UPT, UR10, 0x2, URZ ;  /* 0x000000020a087890 */ /* 0x000fe4000fffe0ff */
[----:B------:R-:W-:Y:S01]  /*46e0*/  UIADD3 UR6, UPT, UPT, UR14, 0x2, URZ ;  /* 0x000000020e067890 */ /* 0x000fe2000fffe0ff */
[----:B-1----:R-:W-:Y:S01]  /*46f0*/  @P0 SHF.L.U32 R4, R0, 0x1f, RZ ;  /* 0x0000001f00040819 */ /* 0x002fe200000006ff */
[----:B------:R-:W-:Y:S01]  /*4700*/  UIADD3 UR12, UPT, UPT, UR10, 0x4, URZ ;  /* 0x000000040a0c7890 */ /* 0x000fe2000fffe0ff */
[----:B------:R-:W-:Y:S02]  /*4710*/  UMOV UR11, 0x40004040 ;  /* 0x40004040000b7882 */ /* 0x000fe40000000000 */
[----:B------:R3:W4:Y:S01]  /*4720*/  @P0 SYNCS.PHASECHK.TRANS64.TRYWAIT P2, [UR5], R4 ;  /* 0x00000004ff0005a7 */ /* 0x0007220008041105 */
[----:B------:R-:W-:Y:S11]  /*4730*/  ELECT P0, URZ, PT ;  /* 0x0000000000ff782f */ /* 0x000ff60003800000 */
[----:B------:R-:W-:Y:S02]  /*4740*/  @!UPT UIADD3 URZ, UPT, UPT, URZ, URZ, URZ ;  /* 0x000000fffffff290 */ /* 0x000fe4000fffe0ff */
[C---:B------:R-:W-:Y:S02]  /*4750*/  @P0 R2UR.BROADCAST UR16, R5.reuse ;  /* 0x00000000051002ca */ /* 0x040fe400008e0000 */
[----:B------:R-:W-:Y:S01]  /*4760*/  ELECT P0, URZ, PT ;  /* 0x0000000000ff782f */ /* 0x000fe20003800000 */
[----:B------:R-:W-:Y:S01]  /*4770*/  UMOV UR15, 0x40004040 ;  /* 0x40004040000f7882 */ /* 0x000fe20000000000 */
[----:B------:R-:W-:Y:S01]  /*4780*/  UMOV UR9, 0x40004040 ;  /* 0x4000404000097882 */ /* 0x000fe20000000000 */
[----:B------:R1:W-:Y:S01]  /*4790*/  UTCHMMA.2CTA gdesc[UR14], gdesc[UR10], tmem[UR4], tmem[UR32], idesc[UR33], UP2 ;  /* 0x00ff200a0e0075ea */ /* 0x0003e20009200004 */
[----:B------:R-:W-:Y:S01]  /*47a0*/  UPLOP3.LUT UP2, UPT, UPT, UPT, UPT, 0x80, 0x8 ;  /* 0x000000000008789c */ /* 0x000fe20003f4f070 */
[----:B------:R-:W-:Y:S01]  /*47b0*/  UMOV UR7, 0x40004040 ;  /* 0x4000404000077882 */ /* 0x000fe20000000000 */
[----:B------:R-:W-:Y:S01]  /*47c0*/  UMOV UR13, 0x40004040 ;  /* 0x40004040000d7882 */ /* 0x000fe20000000000 */
[----:B------:R-:W-:Y:S04]  /*47d0*/  UMOV UR5, 0x40004040 ;  /* 0x4000404000057882 */ /* 0x000fe80000000000 */
[----:B------:R2:W-:Y:S01]  /*47e0*/  UTCHMMA.2CTA gdesc[UR6], gdesc[UR8], tmem[UR16], tmem[UR30], idesc[UR31], UPT ;  /* 0x00ff1e08060075ea */ /* 0x0005e2000ba00010 */
[----:B-1----:R-:W-:Y:S01]  /*47f0*/  UIADD3 UR4, UPT, UPT, UR14, 0x4, URZ ;  /* 0x000000040e047890 */ /* 0x002fe2000fffe0ff */
[C---:B------:R-:W-:Y:S02]  /*4800*/  @P0 R2UR.BROADCAST UR15, R5.reuse ;  /* 0x00000000050f02ca */ /* 0x040fe400008e0000 */
[----:B------:R-:W-:Y:S01]  /*4810*/  ELECT P0, URZ, PT ;  /* 0x0000000000ff782f */ /* 0x000fe20003800000 */
[----:B------:R-:W-:Y:S02]  /*4820*/  UIADD3 UR10, UPT, UPT, UR10, 0x6, URZ ;  /* 0x000000060a0a7890 */ /* 0x000fe4000fffe0ff */
[----:B--2---:R-:W-:Y:S10]  /*4830*/  UIADD3 UR6, UPT, UPT, UR14, 0x6, URZ ;  /* 0x000000060e067890 */ /* 0x004ff4000fffe0ff */
[----:B------:R-:W-:Y:S01]  /*4840*/  @P0 R2UR.BROADCAST UR9, R5 ;  /* 0x00000000050902ca */ /* 0x000fe200008e0000 */
[----:B------:R-:W-:Y:S01]  /*4850*/  UIADD3 UR8, UPT, UPT, UR18, 0x80, URZ ;  /* 0x0000008012087890 */ /* 0x000fe2000fffe0ff */
[----:B------:R1:W-:Y:S11]  /*4860*/  UTCHMMA.2CTA gdesc[UR4], gdesc[UR12], tmem[UR15], tmem[UR28], idesc[UR29], UPT ;  /* 0x00ff1c0c040075ea */ /* 0x0003f6000ba0000f */
[----:B------:R3:W-:Y:S01]  /*4870*/  UTCHMMA.2CTA gdesc[UR6], gdesc[UR10], tmem[UR9], tmem[UR26], idesc[UR27], UPT ;  /* 0x00ff1a0a060075ea */ /* 0x0007e2000ba00009 */
[----:B------:R3:W-:Y:S01]  /*4880*/  UTCBAR.2CTA.MULTICAST [UR8], URZ, UR21 ;  /* 0x000000ff080073e9 */ /* 0x0007e20008200815 */
[----:B-1----:R-:W-:Y:S02]  /*4890*/  UIADD3 UR4, UPT, UPT, UR17, 0x1, URZ ;  /* 0x0000000111047890 */ /* 0x002fe4000fffe0ff */
[----:B------:R-:W-:Y:S02]  /*48a0*/  UIADD3 UR5, UPT, UPT, UR17, -0x1, URZ ;  /* 0xffffffff11057890 */ /* 0x000fe4000fffe0ff */
[----:B------:R-:W-:Y:S03]  /*48b0*/  UISETP.GT.U32.AND UP0, UPT, UR4, 0x1, UPT ;  /* 0x000000010400788c */ /* 0x000fe6000bf04070 */
[----:B------:R-:W-:Y:S02]  /*48c0*/  UMOV UR4, UR19 ;  /* 0x0000001300047c82 */ /* 0x000fe40008000000 */
[----:B------:R-:W-:Y:S04]  /*48d0*/  UMOV UR17, UR5 ;  /* 0x0000000500117c82 */ /* 0x000fe80008000000 */
[----:B------:R-:W-:Y:S05]  /*48e0*/  BRA.U UP0, `(.L_x_81) ;  /* 0xfffffffd002c7547 */ /* 0x000fea000b83ffff */
.L_x_78:
[----:B------:R-:W-:-:S09]  /*48f0*/  UIADD3 UR4, UPT, UPT, UR25, 0x150, URZ ;  /* 0x0000015019047890 */ /* 0x000fd2000fffe0ff */
[----:B------:R2:W-:Y:S01]  /*4900*/  UTCBAR.2CTA.MULTICAST [UR4], URZ, UR35 ;  /* 0x000000ff040073e9 */ /* 0x0005e20008200823 */
[----:B------:R-:W-:Y:S02]  /*4910*/  NOP ;  /* 0x0000000000007918 */ /* 0x000fe40000000000 */
.L_x_77:
[----:B--2---:R-:W-:Y:S01]  /*4920*/  UIADD3 UR4, UPT, UPT, UR24, 0x1, URZ ;  /* 0x0000000118047890 */ /* 0x004fe2000fffe0ff */
[----:B------:R-:W-:-:S03]  /*4930*/  LOP3.LUT R2, R2, 0x1, RZ, 0x3c, !PT ;  /* 0x0000000102027812 */ /* 0x000fc600078e3cff */
[----:B------:R-:W-:-:S04]  /*4940*/  UISETP.NE.AND UP0, UPT, UR4, 0x2, UPT ;  /* 0x000000020400788c */ /* 0x000fc8000bf05270 */
[----:B------:R-:W-:Y:S02]  /*4950*/  USEL UR5, URZ, 0x1, UP0 ;  /* 0x00000001ff057887 */ /* 0x000fe40008000000 */
[----:B------:R-:W-:-:S04]  /*4960*/  USEL UR24, UR4, URZ, UP0 ;  /* 0x000000ff04187287 */ /* 0x000fc80008000000 */
[----:B------:R-:W-:Y:S01]  /*4970*/  LOP3.LUT R8, R8, UR5, RZ, 0x3c, !PT ;  /* 0x0000000508087c12 */ /* 0x000fe2000f8e3cff */
[----:B------:R-:W-:Y:S07]  /*4980*/  @P3 BRA `(.L_x_82) ;  /* 0xfffffff800983947 */ /* 0x000fee000383ffff */
[----:B---3--:R-:W2:Y:S01]  /*4990*/  S2UR UR8, SR_CgaCtaId ;  /* 0x00000000000879c3 */ /* 0x008ea20000008800 */
[----:B------:R-:W-:Y:S01]  /*49a0*/  ELECT P0, URZ, PT ;  /* 0x0000000000ff782f */ /* 0x000fe20003800000 */
[----:B------:R-:W-:Y:S01]  /*49b0*/  HFMA2 R0, -RZ, RZ, 0, 5.9604644775390625e-08 ;  /* 0x00000001ff007431 */ /* 0x000fe200000001ff */
[----:B------:R-:W-:-:S05]  /*49c0*/  UMOV UR4, 0x40 ;  /* 0x0000004000047882 */ /* 0x000fca0000000000 */
[----:B------:R-:W-:Y:S01]  /*49d0*/  UVIRTCOUNT.DEALLOC.SMPOOL 0x80 ;  /* 0x000000800000784c */ /* 0x000fe20000000000 */
[----:B------:R-:W-:Y:S02]  /*49e0*/  UISETP.NE.AND UP0, UPT, UR38, URZ, UPT ;  /* 0x000000ff2600728c */ /* 0x000fe4000bf05270 */
[----:B--2---:R-:W-:-:S09]  /*49f0*/  ULEA UR8, UR8, UR4, 0x18 ;  /* 0x0000000408087291 */ /* 0x004fd2000f8ec0ff */
[----:B------:R2:W-:Y:S01]  /*4a00*/  @P0 STS.U8 [UR8+0x1c], R0 ;  /* 0x00001c00ff000988 */ /* 0x0005e20008000008 */
[----:B------:R-:W-:Y:S05]  /*4a10*/  BRA.U UP0, `(.L_x_83) ;  /* 0x0000000100587547 */ /* 0x000fea000b800000 */
[----:B------:R-:W-:Y:S01]  /*4a20*/  UIADD3 UR5, UPT, UPT, UR20, 0x160, URZ ;  /* 0x0000016014057890 */ /* 0x000fe2000fffe0ff */
[----:B-1----:R-:W-:-:S03]  /*4a30*/  SHF.L.U32 R5, R8, 0x1f, RZ ;  /* 0x0000001f08057819 */ /* 0x002fc600000006ff */
[----:B------:R-:W-:-:S09]  /*4a40*/  ULEA UR4, UR24, UR5, 0x3 ;  /* 0x0000000518047291 */ /* 0x000fd2000f8e18ff */
[----:B------:R-:W1:Y:S02]  /*4a50*/  SYNCS.PHASECHK.TRANS64.TRYWAIT P0, [UR4], R5 ;  /* 0x00000005ff0075a7 */ /* 0x000e640008001104 */
[----:B-1----:R-:W-:Y:S05]  /*4a60*/  @!P0 BRA `(.L_x_84) ;  /* 0x0000004c000c8947 */ /* 0x002fea0003800000 */
.L_x_185:
[----:B------:R-:W-:-:S04]  /*4a70*/  UIADD3 UR4, UPT, UPT, UR24, 0x1, URZ ;  /* 0x0000000118047890 */ /* 0x000fc8000fffe0ff */
[----:B------:R-:W-:-:S04]  /*4a80*/  UISETP.NE.AND UP1, UPT, UR4, 0x2, UPT ;  /* 0x000000020400788c */ /* 0x000fc8000bf25270 */
[----:B------:R-:W-:Y:S02]  /*4a90*/  USEL UR6, URZ, 0x1, UP1 ;  /* 0x00000001ff067887 */ /* 0x000fe40008800000 */
[----:B------:R-:W-:-:S04]  /*4aa0*/  USEL UR4, UR4, URZ, UP1 ;  /* 0x000000ff04047287 */ /* 0x000fc80008800000 */
[----:B------:R-:W-:Y:S01]  /*4ab0*/  ULEA UR4, UR4, UR5, 0x3 ;  /* 0x0000000504047291 */ /* 0x000fe2000f8e18ff */
[----:B-1----:R-:W-:-:S04]  /*4ac0*/  LOP3.LUT R5, R8, UR6, RZ, 0x3c, !PT ;  /* 0x0000000608057c12 */ /* 0x002fc8000f8e3cff */
[----:B------:R-:W-:Y:S01]  /*4ad0*/  SHF.L.U32 R5, R5, 0x1f, RZ ;  /* 0x0000001f05057819 */ /* 0x000fe200000006ff */
[----:B--2---:R-:W-:-:S04]  /*4ae0*/  IMAD.U32 R0, RZ, RZ, UR4 ;  /* 0x00000004ff007e24 */ /* 0x004fc8000f8e00ff */
[----:B------:R1:W2:Y:S03]  /*4af0*/  SYNCS.PHASECHK.TRANS64.TRYWAIT P0, [R0+URZ], R5 ;  /* 0x00000005000075a7 */ /* 0x0002a600080011ff */
[----:B--2---:R-:W-:Y:S05]  /*4b00*/  @!P0 NANOSLEEP.SYNCS 0x989680 ;  /* 0x009896800000895d */ /* 0x004fea0003900000 */
[----:B------:R-:W2:Y:S02]  /*4b10*/  @!P0 SYNCS.PHASECHK.TRANS64 P0, [R0+URZ], R5 ;  /* 0x00000005000085a7 */ /* 0x000ea400080010ff */
[----:B--2---:R-:W-:Y:S05]  /*4b20*/  @P0 BRA `(.L_x_85) ;  /* 0x0000000000200947 */ /* 0x004fea0003800000 */
.L_x_86:
[----:B--2---:R2:W3:Y:S02]  /*4b30*/  SYNCS.PHASECHK.TRANS64.TRYWAIT P0, [R0+URZ], R5 ;  /* 0x00000005000075a7 */ /* 0x0044e400080011ff */
[----:B---3--:R-:W-:Y:S05]  /*4b40*/  @!P0 NANOSLEEP.SYNCS 0x989680 ;  /* 0x009896800000895d */ /* 0x008fea0003900000 */
[----:B------:R-:W3:Y:S02]  /*4b50*/  @!P0 SYNCS.PHASECHK.TRANS64 P0, [R0+URZ], R5 ;  /* 0x00000005000085a7 */ /* 0x000ee400080010ff */
[----:B---3--:R-:W-:Y:S05]  /*4b60*/  @!P0 BRA `(.L_x_86) ;  /* 0xfffffffc00f08947 */ /* 0x008fea000383ffff */
[----:B------:R-:W-:Y:S05]  /*4b70*/  BRA `(.L_x_85) ;  /* 0x00000000000c7947 */ /* 0x000fea0003800000 */
.L_x_83:
[----:B------:R-:W-:-:S04]  /*4b80*/  UIADD3 UR4, UPT, UPT, UR20, 0x170, URZ ;  /* 0x0000017014047890 */ /* 0x000fc8000fffe0ff */
[----:B------:R-:W-:-:S09]  /*4b90*/  UPRMT UR4, UR37, 0x654, UR4 ;  /* 0x0000065425047896 */ /* 0x000fd20008000004 */
[----:B------:R-:W-:Y:S03]  /*4ba0*/  SYNCS.ARRIVE.TRANS64.RED.A1T0 RZ, [UR4], RZ ;  /* 0x000000ffffff79a7 */ /* 0x000fe60008100404 */
.L_x_85:
[----:B-12---:R-:W-:Y:S01]  /*4bb0*/  SHF.L.U32 R5, RZ, 0x1f, RZ ;  /* 0x0000001fff057819 */ /* 0x006fe200000006ff */
[----:B------:R-:W-:Y:S01]  /*4bc0*/  UIADD3 UR4, UPT, UPT, UR20, 0x170, URZ ;  /* 0x0000017014047890 */ /* 0x000fe2000fffe0ff */
[----:B------:R-:W-:Y:S02]  /*4bd0*/  PLOP3.LUT P0, PT, PT, PT, UP0, 0x80, 0x8 ;  /* 0x000000000008781c */ /* 0x000fe40003f0f008 */
[----:B------:R-:W1:Y:S02]  /*4be0*/  SYNCS.PHASECHK.TRANS64.TRYWAIT P1, [UR20+0x170], R5 ;  /* 0x00017005ff0075a7 */ /* 0x000e640008021114 */
[----:B-1----:R-:W-:Y:S09]  /*4bf0*/  @!P1 BRA `(.L_x_87) ;  /* 0x0000004800c09947 */ /* 0x002ff20003800000 */
.L_x_187:
[----:B------:R-:W-:Y:S01]  /*4c00*/  @!UP0 UPRMT UR4, UR37, 0x654, UR4 ;  /* 0x0000065425048896 */ /* 0x000fe20008000004 */
[----:B------:R-:W-:Y:S01]  /*4c10*/  LOP3.LUT R2, R3, 0xffff, RZ, 0xc0, !PT ;  /* 0x0000ffff03027812 */ /* 0x000fe200078ec0ff */
[----:B------:R-:W-:Y:S02]  /*4c20*/  IMAD.MOV.U32 R3, RZ, RZ, 0xffff ;  /* 0x0000ffffff037424 */ /* 0x000fe400078e00ff */
[----:B-1----:R-:W-:Y:S01]  /*4c30*/  IMAD.MOV.U32 R5, RZ, RZ, 0x1 ;  /* 0x00000001ff057424 */ /* 0x002fe200078e00ff */
[----:B------:R-:W-:-:S04]  /*4c40*/  SHF.R.U32.HI R2, RZ, 0x5, R2 ;  /* 0x00000005ff027819 */ /* 0x000fc80000011602 */
[----:B------:R-:W-:Y:S01]  /*4c50*/  @!P0 SYNCS.ARRIVE.TRANS64.RED.A1T0 RZ, [UR4], RZ ;  /* 0x000000ffffff89a7 */ /* 0x000fe20008100404 */
[----:B------:R-:W-:Y:S01]  /*4c60*/  NOP ;  /* 0x0000000000007918 */ /* 0x000fe20000000000 */
[----:B------:R-:W1:Y:S01]  /*4c70*/  LDS R0, [UR8+0x14] ;  /* 0x00001408ff007984 */ /* 0x000e620008000800 */
[-C--:B------:R-:W-:Y:S02]  /*4c80*/  SHF.L.U32 R3, R3, R2.reuse, RZ ;  /* 0x0000000203037219 */ /* 0x080fe400000006ff */
[----:B------:R-:W-:Y:S02]  /*4c90*/  SHF.L.U32 R5, R5, R2, RZ ;  /* 0x0000000205057219 */ /* 0x000fe400000006ff */
[----:B-1----:R-:W-:-:S04]  /*4ca0*/  LOP3.LUT R0, R0, R3, RZ, 0xc0, !PT ;  /* 0x0000000300007212 */ /* 0x002fc800078ec0ff */
[----:B------:R-:W-:-:S13]  /*4cb0*/  ISETP.NE.AND P0, PT, R0, R3, PT ;  /* 0x000000030000720c */ /* 0x000fda0003f05270 */
[----:B------:R-:W-:Y:S05]  /*4cc0*/  @P0 BRA `(.L_x_88) ;  /* 0x00000000005c0947 */ /* 0x000fea0003800000 */
[----:B------:R-:W1:Y:S02]  /*4cd0*/  LDS R0, [UR8+0x18] ;  /* 0x00001808ff007984 */ /* 0x000e640008000800 */
[----:B-1----:R-:W-:-:S04]  /*4ce0*/  LOP3.LUT R0, R0, R5, RZ, 0xc0, !PT ;  /* 0x0000000500007212 */ /* 0x002fc800078ec0ff */
[----:B------:R-:W-:-:S13]  /*4cf0*/  ISETP.NE.AND P0, PT, R0, R5, PT ;  /* 0x000000050000720c */ /* 0x000fda0003f05270 */
[----:B------:R-:W-:Y:S05]  /*4d00*/  @P0 BRA `(.L_x_89) ;  /* 0x0000000000400947 */ /* 0x000fea0003800000 */
[----:B------:R-:W-:Y:S01]  /*4d10*/  R2UR UR4, R3 ;  /* 0x00000000030472ca */ /* 0x000fe200000e0000 */
[----:B------:R-:W1:Y:S01]  /*4d20*/  S2R R2, SR_LANEID ;  /* 0x0000000000027919 */ /* 0x000e620000000000 */
[----:B------:R-:W-:-:S04]  /*4d30*/  LOP3.LUT R5, RZ, R5, RZ, 0x33, !PT ;  /* 0x00000005ff057212 */ /* 0x000fc800078e33ff */
[----:B------:R-:W2:Y:S07]  /*4d40*/  REDUX UR6, R5 ;  /* 0x00000000050673c4 */ /* 0x000eae0000000000 */
[----:B------:R-:W-:-:S03]  /*4d50*/  ULOP3.LUT UR5, URZ, UR4, URZ, 0x33, !UPT ;  /* 0x00000004ff057292 */ /* 0x000fc6000f8e33ff */
[----:B------:R-:W-:Y:S02]  /*4d60*/  VOTEU.ANY UR4, UPT, PT ;  /* 0x0000000000047886 */ /* 0x000fe400038e0100 */
[----:B------:R-:W-:Y:S01]  /*4d70*/  UFLO.U32 UR4, UR4 ;  /* 0x00000004000472bd */ /* 0x000fe200080e0000 */
[----:B------:R-:W-:-:S04]  /*4d80*/  IMAD.U32 R0, RZ, RZ, UR5 ;  /* 0x00000005ff007e24 */ /* 0x000fc8000f8e00ff */
[----:B------:R-:W3:Y:S02]  /*4d90*/  REDUX UR7, R0 ;  /* 0x00000000000773c4 */ /* 0x000ee40000000000 */
[----:B------:R1:W-:Y:S02]  /*4da0*/  UTCATOMSWS.AND URZ, UR5 ;  /* 0x0000000500ff79e3 */ /* 0x0003e40008000000 */
[----:B-1----:R-:W-:Y:S01]  /*4db0*/  ISETP.EQ.U32.AND P0, PT, R2, UR4, PT ;  /* 0x0000000402007c0c */ /* 0x002fe2000bf02070 */
[----:B--2---:R-:W-:Y:S02]  /*4dc0*/  IMAD.U32 R2, RZ, RZ, UR6 ;  /* 0x00000006ff027e24 */ /* 0x004fe4000f8e00ff */
[----:B---3--:R-:W-:-:S10]  /*4dd0*/  IMAD.U32 R3, RZ, RZ, UR7 ;  /* 0x00000007ff037e24 */ /* 0x008fd4000f8e00ff */
[----:B------:R1:W-:Y:S04]  /*4de0*/  @P0 ATOMS.AND RZ, [UR8+0x14], R3 ;  /* 0x00001403ffff098c */ /* 0x0003e8000a800008 */
[----:B------:R1:W-:Y:S01]  /*4df0*/  @P0 ATOMS.AND RZ, [UR8+0x18], R2 ;  /* 0x00001802ffff098c */ /* 0x0003e2000a800008 */
[----:B------:R-:W-:Y:S05]  /*4e00*/  BRA `(.L_x_90) ;  /* 0x0000000000147947 */ /* 0x000fea0003800000 */
.L_x_89:
[----:B------:R-:W-:Y:S02]  /*4e10*/  MOV R2, 0x4e30 ;  /* 0x00004e3000027802 */ /* 0x000fe40000000f00 */
[----:B----45:R-:W-:Y:S05]  /*4e20*/  CALL.REL.NOINC `($__internal_0_$__cuda_sm10x_tcgen05_guardrail_trap_col_being_dealloced_not_returned_by_alloc) ;  /* 0x0000004c00307944 */ /* 0x030fea0003c00000 */
[----:B------:R-:W-:Y:S05]  /*4e30*/  BRA `(.L_x_90) ;  /* 0x0000000000087947 */ /* 0x000fea0003800000 */
.L_x_88:
[----:B------:R-:W-:Y:S02]  /*4e40*/  MOV R2, 0x4e60 ;  /* 0x00004e6000027802 */ /* 0x000fe40000000f00 */
[----:B----45:R-:W-:Y:S05]  /*4e50*/  CALL.REL.NOINC `($__internal_2_$__cuda_sm10x_tcgen05_guardrail_trap_unallocated_columns_being_dealloced) ;  /* 0x0000004c003c7944 */ /* 0x030fea0003c00000 */
.L_x_90:
[----:B------:R-:W-:Y:S01]  /*4e60*/  NOP ;  /* 0x0000000000007918 */ /* 0x000fe20000000000 */
[----:B------:R-:W-:Y:S05]  /*4e70*/  EXIT ;  /* 0x000000000000794d */ /* 0x000fea0003800000 */
.L_x_62:
[----:B------:R-:W-:-:S09]  /*4e80*/  UISETP.NE.OR UP0, UPT, UR18, 0x3, !UP3 ;  /* 0x000000031200788c */ /* 0x000fd2000df05670 */
[----:B------:R-:W-:Y:S05]  /*4e90*/  BRA.U UP0, `(.L_x_91) ;  /* 0x0000001100c07547 */ /* 0x000fea000b800000 */
[----:B------:R-:W2:Y:S01]  /*4ea0*/  LDCU.64 UR4, c[0x0][0x988] ;  /* 0x00013100ff0477ac */ /* 0x000ea20008000a00 */
[----:B------:R-:W3:Y:S01]  /*4eb0*/  S2UR UR6, SR_CgaCtaId ;  /* 0x00000000000679c3 */ /* 0x000ee20000008800 */
[----:B------:R-:W-:Y:S01]  /*4ec0*/  HFMA2 R10, -RZ, RZ, 0, 5.9604644775390625e-08 ;  /* 0x00000001ff0a7431 */ /* 0x000fe200000001ff */
[----:B------:R-:W-:Y:S01]  /*4ed0*/  MOV R8, RZ ;  /* 0x000000ff00087202 */ /* 0x000fe20000000f00 */
[----:B------:R-:W4:Y:S01]  /*4ee0*/  LDCU UR37, c[0x0][0x370] ;  /* 0x00006e00ff2577ac */ /* 0x000f220008000800 */
[----:B------:R-:W-:Y:S01]  /*4ef0*/  HFMA2 R3, -RZ, RZ, 0, 0.0078125 ;  /* 0x00002000ff037431 */ /* 0x000fe200000001ff */
[----:B------:R-:W1:Y:S03]  /*4f00*/  LDCU.128 UR32, c[0x0][0xc10] ;  /* 0x00018200ff2077ac */ /* 0x000e660008000c00 */
[----:B------:R-:W4:Y:S01]  /*4f10*/  LDC.64 R12, c[0x0][0x348] ;  /* 0x0000d200ff0c7b82 */ /* 0x000f220000000a00 */
[----:B------:R-:W1:Y:S01]  /*4f20*/  LDCU UR36, c[0x0][0x374] ;  /* 0x00006e80ff2477ac */ /* 0x000e620008000800 */
[----:B------:R-:W4:Y:S01]  /*4f30*/  LDCU.64 UR30, c[0x0][0x990] ;  /* 0x00013200ff1e77ac */ /* 0x000f220008000a00 */
[----:B------:R-:W4:Y:S01]  /*4f40*/  LDCU UR26, c[0x0][0xc0c] ;  /* 0x00018180ff1a77ac */ /* 0x000f220008000800 */
[----:B--2---:R-:W-:Y:S01]  /*4f50*/  UISETP.NE.U32.AND UP0, UPT, UR4, URZ, UPT ;  /* 0x000000ff0400728c */ /* 0x004fe2000bf05070 */
[----:B------:R-:W2:Y:S01]  /*4f60*/  LDCU.128 UR40, c[0x0][0xa80] ;  /* 0x00015000ff2877ac */ /* 0x000ea20008000c00 */
[----:B------:R-:W2:Y:S01]  /*4f70*/  LDCU UR52, c[0x0][0xc20] ;  /* 0x00018400ff3477ac */ /* 0x000ea20008000800 */
[----:B------:R-:W2:Y:S01]  /*4f80*/  LDCU UR4, c[0x0][0xc30] ;  /* 0x00018600ff0477ac */ /* 0x000ea20008000800 */
[----:B------:R-:W2:Y:S01]  /*4f90*/  LDCU.128 UR48, c[0x0][0xa90] ;  /* 0x00015200ff3077ac */ /* 0x000ea20008000c00 */
[----:B------:R-:W-:Y:S01]  /*4fa0*/  UMOV UR27, 0x400 ;  /* 0x00000400001b7882 */ /* 0x000fe20000000000 */
[----:B-1----:R-:W-:-:S02]  /*4fb0*/  UIMAD.WIDE.U32 UR8, UR36, UR35, URZ ;  /* 0x00000023240872a5 */ /* 0x002fc4000f8e00ff */
[----:B---3--:R-:W-:Y:S02]  /*4fc0*/  ULEA UR27, UR6, UR27, 0x18 ;  /* 0x0000001b061b7291 */ /* 0x008fe4000f8ec0ff */
[----:B----4-:R-:W-:Y:S02]  /*4fd0*/  UIMAD.WIDE.U32 UR6, UR37, UR32, URZ ;  /* 0x00000020250672a5 */ /* 0x010fe4000f8e00ff */
[----:B------:R-:W-:Y:S02]  /*4fe0*/  UISETP.NE.AND.EX UP5, UPT, UR5, URZ, UPT, UP0 ;  /* 0x000000ff0500728c */ /* 0x000fe4000bfa5300 */
[----:B------:R-:W-:Y:S02]  /*4ff0*/  UISETP.NE.U32.AND UP6, UPT, UR30, URZ, UPT ;  /* 0x000000ff1e00728c */ /* 0x000fe4000bfc5070 */
[----:B------:R-:W-:Y:S02]  /*5000*/  UIADD3 UR38, UPT, UPT, UR27, 0x148, URZ ;  /* 0x000001481b267890 */ /* 0x000fe4000fffe0ff */
[----:B------:R-:W-:-:S02]  /*5010*/  UISETP.NE.AND UP0, UPT, UR39, 0x1, UPT ;  /* 0x000000012700788c */ /* 0x000fc4000bf05270 */
[----:B------:R-:W-:Y:S02]  /*5020*/  UISETP.GE.AND UP2, UPT, UR39, 0x1, UPT ;  /* 0x000000012700788c */ /* 0x000fe4000bf46270 */
[----:B------:R-:W-:Y:S01]  /*5030*/  UISETP.NE.AND UP0, UPT, UR26, 0x1, UPT ;  /* 0x000000011a00788c */ /* 0x000fe2000bf05270 */
[----:B------:R-:W-:Y:S01]  /*5040*/  UMOV UR6, UR7 ;  /* 0x0000000700067c82 */ /* 0x000fe20008000000 */
[----:B------:R-:W-:Y:S01]  /*5050*/  UMOV UR46, UR9 ;  /* 0x00000009002e7c82 */ /* 0x000fe20008000000 */
[----:B------:R-:W-:Y:S02]  /*5060*/  UISETP.NE.AND UP2, UPT, UR34, 0x1, UPT ;  /* 0x000000012200788c */ /* 0x000fe4000bf45270 */
[----:B--2---:R-:W-:Y:S01]  /*5070*/  UISETP.NE.AND UP0, UPT, UR40, 0x1, UPT ;  /* 0x000000012800788c */ /* 0x004fe2000bf05270 */
[----:B------:R-:W-:Y:S01]  /*5080*/  UMOV UR29, URZ ;  /* 0x000000ff001d7c82 */ /* 0x000fe20008000000 */
[----:B------:R-:W1:Y:S01]  /*5090*/  LDCU UR53, c[0x0][0xaa0] ;  /* 0x00015400ff3577ac */ /* 0x000e620008000800 */
[----:B------:R-:W-:Y:S01]  /*50a0*/  UPLOP3.LUT UP4, UPT, UPT, UPT, UPT, 0x40, 0x4 ;  /* 0x000000000004789c */ /* 0x000fe20003f8e870 */
[----:B------:R-:W2:Y:S01]  /*50b0*/  LDCU.64 UR24, c[0x0][0xc28] ;  /* 0x00018500ff1877ac */ /* 0x000ea20008000a00 */
[----:B------:R-:W-:-:S02]  /*50c0*/  UISETP.NE.AND.EX UP6, UPT, UR31, URZ, UPT, UP6 ;  /* 0x000000ff1f00728c */ /* 0x000fc4000bfc5360 */
[----:B------:R-:W-:Y:S02]  /*50d0*/  UPRMT UR38, URZ, 0x654, UR38 ;  /* 0x00000654ff267896 */ /* 0x000fe40008000026 */
[----:B------:R-:W-:Y:S02]  /*50e0*/  USHF.R.U32.HI UR47, URZ, UR33, UR6 ;  /* 0x00000021ff2f7299 */ /* 0x000fe40008011606 */
[----:B------:R-:W-:Y:S02]  /*50f0*/  USHF.R.U32.HI UR46, URZ, UR52, UR46 ;  /* 0x00000034ff2e7299 */ /* 0x000fe4000801162e */
[----:B------:R-:W-:Y:S02]  /*5100*/  UISETP.NE.AND UP3, UPT, UR4, 0x1, UPT ;  /* 0x000000010400788c */ /* 0x000fe4000bf65270 */
[----:B------:R-:W-:Y:S02]  /*5110*/  UISETP.NE.AND UP2, UPT, UR43, 0x1, UPT ;  /* 0x000000012b00788c */ /* 0x000fe4000bf45270 */
[----:B------:R-:W-:-:S11]  /*5120*/  UISETP.NE.AND UP0, UPT, UR50, 0x1, UPT ;  /* 0x000000013200788c */ /* 0x000fd6000bf05270 */
.L_x_100:
[----:B------:R-:W-:Y:S04]  /*5130*/  SHF.L.U32 R5, R8, 0x1f, RZ ;  /* 0x0000001f08057819 */ /* 0x000fe800000006ff */
[----:B------:R-:W3:Y:S02]  /*5140*/  SYNCS.PHASECHK.TRANS64.TRYWAIT P0, [UR27+0x140], R5 ;  /* 0x00014005ff0075a7 */ /* 0x000ee4000800111b */
[----:B---34-:R-:W-:Y:S05]  /*5150*/  @!P0 BRA `(.L_x_92) ;  /* 0x0000004400808947 */ /* 0x018fea0003800000 */
.L_x_189:
[----:B---3--:R-:W3:Y:S01]  /*5160*/  LDS.128 R4, [UR27+0x180] ;  /* 0x0001801bff047984 */ /* 0x008ee20008000c00 */
[----:B------:R-:W-:Y:S01]  /*5170*/  UISETP.GE.AND UP0, UPT, UR39, 0x1, UPT ;  /* 0x000000012700788c */ /* 0x000fe2000bf06270 */
[----:B------:R-:W-:Y:S01]  /*5180*/  @!PT LDS RZ, [RZ] ;  /* 0x00000000fffff984 */ /* 0x000fe20000000800 */
[----:B------:R-:W-:Y:S01]  /*5190*/  @!PT LDS RZ, [RZ] ;  /* 0x00000000fffff984 */ /* 0x000fe20000000800 */
[----:B------:R-:W-:Y:S01]  /*51a0*/  @!PT LDS RZ, [RZ] ;  /* 0x00000000fffff984 */ /* 0x000fe20000000800 */
[----:B------:R-:W-:Y:S01]  /*51b0*/  @!PT LDS RZ, [RZ] ;  /* 0x00000000fffff984 */ /* 0x000fe20000000800 */
[----:B------:R4:W-:Y:S06]  /*51c0*/  MEMBAR.ALL.CTA ;  /* 0x0000000000007992 */ /* 0x0009ec0000008000 */
[----:B----4-:R-:W4:Y:S02]  /*51d0*/  FENCE.VIEW.ASYNC.S ;  /* 0x00000000000073c6 */ /* 0x010f240000000000 */
[----:B----4-:R-:W-:Y:S01]  /*51e0*/  SYNCS.ARRIVE.TRANS64.RED.A1T0 RZ, [UR38], RZ ;  /* 0x000000ffffff79a7 */ /* 0x010fe20008100426 */
[----:B---3--:R-:W-:Y:S11]  /*51f0*/  LOP3.LUT P0, RZ, R6, 0x1, RZ, 0xc0, !PT ;  /* 0x0000000106ff7812 */ /* 0x008ff6000780c0ff */
[----:B------:R-:W-:Y:S02]  /*5200*/  @!UPT UIADD3 URZ, UPT, UPT, URZ, URZ, URZ ;  /* 0x000000fffffff290 */ /* 0x000fe4000fffe0ff */
[----:B------:R-:W-:Y:S01]  /*5210*/  VOTEU.ANY UP2, P0 ;  /* 0x0000000000ff7886 */ /* 0x000fe20000040100 */
[----:B------:R-:W-:Y:S11]  /*5220*/  PLOP3.LUT P0, PT, PT, PT, UP2, 0x80, 0x8 ;  /* 0x000000000008781c */ /* 0x000ff60003f0f028 */
[----:B------:R-:W-:Y:S02]  /*5230*/  @!UPT UIADD3 URZ, UPT, UPT, URZ, URZ, URZ ;  /* 0x000000fffffff290 */ /* 0x000fe4000fffe0ff */
[----:B------:R-:W-:Y:S02]  /*5240*/  @P0 MOV R2, R4 ;  /* 0x0000000400020202 */ /* 0x000fe40000000f00 */
[----:B------:R-:W-:Y:S02]  /*5250*/  @P0 LOP3.LUT R0, R5, 0xffff, RZ, 0xc0, !PT ;  /* 0x0000ffff05000812 */ /* 0x000fe400078ec0ff */
[----:B------:R-:W-:Y:S02]  /*5260*/  @P0 R2UR UR5, R2 ;  /* 0x00000000020502ca */ /* 0x000fe400000e0000 */
[----:B------:R-:W-:Y:S11]  /*5270*/  @P0 R2UR UR4, R0 ;  /* 0x00000000000402ca */ /* 0x000ff600000e0000 */
[----:B------:R-:W-:Y:S02]  /*5280*/  @UP2 UMOV UR23, UR5 ;  /* 0x0000000500172c82 */ /* 0x000fe40008000000 */
[----:B------:R-:W-:Y:S01]  /*5290*/  @UP2 UMOV UR15, UR4 ;  /* 0x00000004000f2c82 */ /* 0x000fe20008000000 */
[----:B------:R-:W-:Y:S05]  /*52a0*/  BRA.U !UP0, `(.L_x_93) ;  /* 0x0000000108c07547 */ /* 0x000fea000b800000 */
[----:B------:R-:W-:Y:S02]  /*52b0*/  UP2UR UR14, UPR, URZ, 0x4 ;  /* 0x00000004ff0e7883 */ /* 0x000fe40008000000 */
[----:B------:R-:W-:Y:S02]  /*52c0*/  UISETP.NE.AND UP2, UPT, UR34, 0x1, UPT ;  /* 0x000000012200788c */ /* 0x000fe4000bf45270 */
[----:B------:R-:W-:Y:S02]  /*52d0*/  UIMAD.WIDE.U32 UR6, UR15, UR35, URZ ;  /* 0x000000230f0672a5 */ /* 0x000fe4000f8e00ff */
[----:B------:R-:W-:Y:S02]  /*52e0*/  UIMAD.WIDE.U32 UR10, UR23, UR32, URZ ;  /* 0x00000020170a72a5 */ /* 0x000fe4000f8e00ff */
[----:B------:R-:W-:Y:S02]  /*52f0*/  USEL UR4, UR36, UR46, !UP2 ;  /* 0x0000002e24047287 */ /* 0x000fe4000d000000 */
[----:B------:R-:W-:Y:S02]  /*5300*/  UISETP.NE.AND UP0, UPT, UR26, 0x1, UPT ;  /* 0x000000011a00788c */ /* 0x000fe4000bf05270 */
[----:B------:R-:W-:Y:S02]  /*5310*/  UP2UR UR18, UPR, URZ, 0x2 ;  /* 0x00000002ff127883 */ /* 0x000fe40008000000 */
[----:B------:R-:W-:Y:S02]  /*5320*/  UISETP.NE.AND UP1, UPT, UR39, 0x1, UPT ;  /* 0x000000012700788c */ /* 0x000fe4000bf25270 */
[----:B--2---:R-:W-:Y:S02]  /*5330*/  UIMAD.WIDE.U32 UR12, UR4, UR24, URZ ;  /* 0x00000018040c72a5 */ /* 0x004fe4000f8e00ff */
[----:B------:R-:W-:Y:S01]  /*5340*/  USEL UR9, UR37, UR47, !UP0 ;  /* 0x0000002f25097287 */ /* 0x000fe2000c000000 */
[----:B------:R-:W-:Y:S01]  /*5350*/  UMOV UR6, UR7 ;  /* 0x0000000700067c82 */ /* 0x000fe20008000000 */
[----:B------:R-:W-:Y:S01]  /*5360*/  UMOV UR5, UR11 ;  /* 0x0000000b00057c82 */ /* 0x000fe20008000000 */
[----:B------:R-:W-:Y:S02]  /*5370*/  USHF.R.U32.HI UR7, URZ, UR52, UR6 ;  /* 0x00000034ff077299 */ /* 0x000fe40008011606 */
[----:B------:R-:W-:Y:S02]  /*5380*/  USHF.R.U32.HI UR6, URZ, UR33, UR5 ;  /* 0x00000021ff067299 */ /* 0x000fe40008011605 */
[----:B------:R-:W-:Y:S02]  /*5390*/  UIMAD.WIDE.U32 UR16, UR9, UR24, URZ ;  /* 0x00000018091072a5 */ /* 0x000fe4000f8e00ff */
[----:B------:R-:W-:Y:S02]  /*53a0*/  USEL UR8, UR15, UR7, !UP2 ;  /* 0x000000070f087287 */ /* 0x000fe4000d000000 */
[----:B------:R-:W-:Y:S02]  /*53b0*/  UISETP.NE.AND UP2, UPT, UR14, URZ, UPT ;  /* 0x000000ff0e00728c */ /* 0x000fe4000bf45270 */
[----:B------:R-:W-:Y:S01]  /*53c0*/  UIMAD.WIDE.U32 UR10, UR8, UR24, URZ ;  /* 0x00000018080a72a5 */ /* 0x000fe2000f8e00ff */
[----:B------:R-:W-:Y:S02]  /*53d0*/  UMOV UR5, UR13 ;  /* 0x0000000d00057c82 */ /* 0x000fe40008000000 */
[----:B------:R-:W-:Y:S03]  /*53e0*/  @UP1 USHF.R.U32.HI UR4, URZ, UR25, UR5 ;  /* 0x00000019ff041299 */ /* 0x000fe60008011605 */
[----:B------:R-:W-:Y:S01]  /*53f0*/  UMOV UR5, UR17 ;  /* 0x0000001100057c82 */ /* 0x000fe20008000000 */
[----:B------:R-:W-:Y:S02]  /*5400*/  UIMAD UR4, UR39, UR4, URZ ;  /* 0x00000004270472a4 */ /* 0x000fe4000f8e02ff */
[----:B------:R-:W-:Y:S02]  /*5410*/  @UP1 USHF.R.U32.HI UR9, URZ, UR25, UR5 ;  /* 0x00000019ff091299 */ /* 0x000fe40008011605 */
[----:B------:R-:W-:Y:S02]  /*5420*/  USEL UR5, UR23, UR6, !UP0 ;  /* 0x0000000617057287 */ /* 0x000fe4000c000000 */
[----:B------:R-:W-:Y:S02]  /*5430*/  UIMAD UR6, UR39, UR9, URZ ;  /* 0x00000009270672a4 */ /* 0x000fe4000f8e02ff */
[----:B------:R-:W-:Y:S03]  /*5440*/  UISETP.GE.AND UP0, UPT, UR8, UR4, UPT ;  /* 0x000000040800728c */ /* 0x000fe6000bf06270 */
[----:B------:R-:W-:Y:S01]  /*5450*/  UMOV UR4, UR11 ;  /* 0x0000000b00047c82 */ /* 0x000fe20008000000 */
[----:B------:R-:W-:Y:S02]  /*5460*/  UISETP.GE.OR UP0, UPT, UR5, UR6, UP0 ;  /* 0x000000060500728c */ /* 0x000fe40008706670 */
[----:B------:R-:W-:Y:S02]  /*5470*/  USHF.R.U32.HI UR4, URZ, UR25, UR4 ;  /* 0x00000019ff047299 */ /* 0x000fe40008011604 */
[----:B------:R-:W-:Y:S02]  /*5480*/  UIMAD.WIDE.U32 UR6, UR5, UR24, URZ ;  /* 0x00000018050672a5 */ /* 0x000fe4000f8e00ff */
[----:B------:R-:W-:Y:S04]  /*5490*/  USEL UR10, UR8, UR4, !UP1 ;  /* 0x00000004080a7287 */ /* 0x000fe8000c800000 */
[----:B------:R-:W-:Y:S01]  /*54a0*/  UIADD3 UR11, UPT, UPT, -UR10, URZ, URZ ;  /* 0x000000ff0a0b7290 */ /* 0x000fe2000fffe1ff */
[----:B------:R-:W-:Y:S01]  /*54b0*/  @!UP0 UMOV UR4, UR7 ;  /* 0x0000000700048c82 */ /* 0x000fe20008000000 */
[----:B------:R-:W-:Y:S02]  /*54c0*/  UIADD3 UR7, UPT, UPT, -UR8, URZ, URZ ;  /* 0x000000ff08077290 */ /* 0x000fe4000fffe1ff */
[----:B------:R-:W-:Y:S02]  /*54d0*/  @!UP0 USHF.R.U32.HI UR4, URZ, UR25, UR4 ;  /* 0x00000019ff048299 */ /* 0x000fe40008011604 */
[----:B------:R-:W-:Y:S02]  /*54e0*/  UIMAD UR6, UR39, UR11, UR8 ;  /* 0x0000000b270672a4 */ /* 0x000fe4000f8e0208 */
[----:B------:R-:W-:Y:S02]  /*54f0*/  @!UP0 USEL UR4, UR5, UR4, !UP1 ;  /* 0x0000000405048287 */ /* 0x000fe4000c800000 */
[----:B------:R-:W-:Y:S02]  /*5500*/  UISETP.NE.AND UP1, UPT, UR18, URZ, UPT ;  /* 0x000000ff1200728c */ /* 0x000fe4000bf25270 */
[----:B------:R-:W-:Y:S02]  /*5510*/  @!UP0 UIMAD UR6, UR9, UR6, UR4 ;  /* 0x00000006090682a4 */ /* 0x000fe4000f8e0204 */
[----:B------:R-:W-:Y:S02]  /*5520*/  @!UP0 UIADD3 UR9, UPT, UPT, UR10, -UR4, URZ ;  /* 0x800000040a098290 */ /* 0x000fe4000fffe0ff */
[----:B------:R-:W-:Y:S02]  /*5530*/  UIADD3 UR4, UPT, UPT, -UR5, URZ, URZ ;  /* 0x000000ff05047290 */ /* 0x000fe4000fffe1ff */
[----:B------:R-:W-:Y:S03]  /*5540*/  @!UP0 UIMAD UR8, UR9, UR39, UR5 ;  /* 0x00000027090882a4 */ /* 0x000fe6000f8e0205 */
[----:B------:R-:W-:Y:S01]  /*5550*/  @!UP0 UMOV UR5, UR6 ;  /* 0x0000000600058c82 */ /* 0x000fe20008000000 */
[----:B------:R-:W-:Y:S02]  /*5560*/  UIMAD UR6, UR26, UR4, UR23 ;  /* 0x000000041a0672a4 */ /* 0x000fe4000f8e0217 */
[----:B------:R-:W-:Y:S02]  /*5570*/  UIMAD UR4, UR34, UR7, UR15 ;  /* 0x00000007220472a4 */ /* 0x000fe4000f8e020f */
[----:B------:R-:W-:Y:S02]  /*5580*/  UIMAD UR23, UR5, UR26, UR6 ;  /* 0x0000001a051772a4 */ /* 0x000fe4000f8e0206 */
[----:B------:R-:W-:Y:S11]  /*5590*/  UIMAD UR15, UR8, UR34, UR4 ;  /* 0x00000022080f72a4 */ /* 0x000ff6000f8e0204 */
[----:B------:R-:W-:Y:S01]  /*55a0*/  @!UPT UIADD3 URZ, UPT, UPT, URZ, URZ, URZ ;  /* 0x000000fffffff290 */ /* 0x000fe2000fffe0ff */
.L_x_93:
[----:B------:R-:W3:Y:S01]  /*55b0*/  @!UP3 LDCU.128 UR8, c[0x0][0xc10] ;  /* 0x00018200ff08b7ac */ /* 0x000ee20008000c00 */
[----:B------:R-:W-:Y:S04]  /*55c0*/  ISETP.NE.U32.AND P1, PT, RZ, UR30, PT ;  /* 0x0000001eff007c0c */ /* 0x000fe8000bf25070 */
[----:B------:R-:W-:Y:S01]  /*55d0*/  ISETP.NE.AND.EX P1, PT, RZ, UR31, PT, P1 ;  /* 0x0000001fff007c0c */ /* 0x000fe2000bf25310 */
[----:B------:R-:W4:Y:S01]  /*55e0*/  @!UP3 LDCU UR5, c[0x0][0xc0c] ;  /* 0x00018180ff05b7ac */ /* 0x000f220008000800 */
[----:B------:R-:W-:Y:S02]  /*55f0*/  USHF.L.U32 UR19, UR19, 0x6, URZ ;  /* 0x0000000613137899 */ /* 0x000fe400080006ff */
[----:B---3--:R-:W-:Y:S07]  /*5600*/  UIMAD.WIDE.U32 UR6, UR23, UR8, URZ ;  /* 0x00000008170672a5 */ /* 0x008fee000f8e00ff */
[----:B------:R-:W-:Y:S01]  /*5610*/  @!UP3 UMOV UR4, UR7 ;  /* 0x000000070004bc82 */ /* 0x000fe20008000000 */
[----:B----4-:R-:W-:Y:S02]  /*5620*/  @!UP3 UISETP.NE.AND UP0, UPT, UR5, 0x1, UPT ;  /* 0x000000010500b88c */ /* 0x010fe4000bf05270 */
[----:B------:R-:W-:Y:S02]  /*5630*/  @!UP3 USHF.R.U32.HI UR4, URZ, UR9, UR4 ;  /* 0x00000009ff04b299 */ /* 0x000fe40008011604 */
[----:B------:R-:W-:Y:S02]  /*5640*/  UIMAD.WIDE.U32 UR6, UR15, UR11, URZ ;  /* 0x0000000b0f0672a5 */ /* 0x000fe4000f8e00ff */
[----:B------:R-:W-:Y:S02]  /*5650*/  @!UP3 USEL UR8, UR23, UR4, !UP0 ;  /* 0x000000041708b287 */ /* 0x000fe4000c000000 */
[----:B------:R-:W-:Y:S03]  /*5660*/  @!UP3 UISETP.NE.AND UP0, UPT, UR10, 0x1, UPT ;  /* 0x000000010a00b88c */ /* 0x000fe6000bf05270 */
[----:B------:R-:W-:Y:S02]  /*5670*/  @!UP3 UMOV UR6, UR7 ;  /* 0x000000070006bc82 */ /* 0x000fe40008000000 */
[----:B------:R-:W3:Y:S02]  /*5680*/  @!UP3 LDCU UR4, c[0x0][0xc20] ;  /* 0x00018400ff04b7ac */ /* 0x000ee40008000800 */
[----:B---3--:R-:W-:Y:S04]  /*5690*/  @!UP3 USHF.R.U32.HI UR6, URZ, UR4, UR6 ;  /* 0x00000004ff06b299 */ /* 0x008fe80008011606 */
[----:B------:R-:W-:Y:S04]  /*56a0*/  @!UP3 USEL UR6, UR15, UR6, !UP0 ;  /* 0x000000060f06b287 */ /* 0x000fe8000c000000 */
[----:B------:R-:W-:Y:S02]  /*56b0*/  @!UP3 UIADD3 UR4, UPT, UPT, -UR8, UR6, URZ ;  /* 0x000000060804b290 */ /* 0x000fe4000fffe1ff */
[----:B------:R-:W-:Y:S02]  /*56c0*/  @!UP3 UIADD3 UR6, UPT, UPT, UR8, -UR6, URZ ;  /* 0x800000060806b290 */ /* 0x000fe4000fffe0ff */
[----:B------:R-:W-:Y:S02]  /*56d0*/  @!UP3 UIMAD UR23, UR4, UR5, UR23 ;  /* 0x000000050417b2a4 */ /* 0x000fe4000f8e0217 */
[----:B------:R-:W-:Y:S01]  /*56e0*/  @!UP3 UIMAD UR15, UR6, UR10, UR15 ;  /* 0x0000000a060fb2a4 */ /* 0x000fe2000f8e020f */
[----:B------:R-:W-:Y:S11]  /*56f0*/  BRA.U UP4, `(.L_x_94) ;  /* 0x0000000104107547 */ /* 0x000ff6000b800000 */
[----:B------:R-:W-:Y:S04]  /*5700*/  MOV R0, UR55 ;  /* 0x0000003700007c02 */ /* 0x000fe80008000f00 */
[----:B------:R-:W-:Y:S04]  /*5710*/  SHF.L.U32 R9, R0, 0x1f, RZ ;  /* 0x0000001f00097819 */ /* 0x000fe800000006ff */
[----:B------:R-:W3:Y:S02]  /*5720*/  SYNCS.PHASECHK.TRANS64.TRYWAIT P2, [UR27+0x138], R9 ;  /* 0x00013809ff0075a7 */ /* 0x000ee4000804111b */
[----:B---3--:R-:W-:Y:S05]  /*5730*/  @!P2 BRA `(.L_x_95) ;  /* 0x000000400020a947 */ /* 0x008fea0003800000 */
.L_x_94:
[----:B------:R-:W-:Y:S05]  /*5740*/  BRA.U !UP6, `(.L_x_96) ;  /* 0x000000010e387547 */ /* 0x000fea000b800000 */
[----:B------:R-:W-:Y:S01]  /*5750*/  UPLOP3.LUT UP1, UPT, UPT, UPT, UP5, 0x80, 0x8 ;  /* 0x000000000008789c */ /* 0x000fe20003f2f050 */
[----:B---3--:R-:W-:Y:S01]  /*5760*/  HFMA2 R0, -RZ, RZ, 0, 5.9604644775390625e-08 ;  /* 0x00000001ff007431 */ /* 0x008fe200000001ff */
[----:B------:R-:W3:Y:S01]  /*5770*/  LDCU.64 UR8, c[0x0][0x358] ;  /* 0x00006b00ff0877ac */ /* 0x000ee20008000a00 */
[----:B------:R-:W-:Y:S03]  /*5780*/  IMAD.MOV.U32 R56, RZ, RZ, 0x1 ;  /* 0x00000001ff387424 */ /* 0x000fe600078e00ff */
[----:B------:R-:W-:Y:S05]  /*5790*/  PLOP3.LUT P2, PT, PT, PT, UP1, 0x80, 0x8 ;  /* 0x000000000008781c */ /* 0x000fea0003f4f018 */
[----:B------:R-:W4:Y:S01]  /*57a0*/  @UP1 LDCU.64 UR4, c[0x0][0x988] ;  /* 0x00013100ff0417ac */ /* 0x000f220008000a00 */
[----:B------:R-:W-:Y:S07]  /*57b0*/  @UP1 UIMAD UR6, UR45, UR30, URZ ;  /* 0x0000001e2d0612a4 */ /* 0x000fee000f8e02ff */
[----:B------:R-:W-:Y:S01]  /*57c0*/  @!P2 PRMT R56, R0, 0x7610, R56 ;  /* 0x000076100038a816 */ /* 0x000fe20000000038 */
[----:B----4-:R-:W-:Y:S06]  /*57d0*/  @UP1 UIMAD.WIDE UR4, UR6, 0x4, UR4 ;  /* 0x00000004060418a5 */ /* 0x010fec000f8e0204 */
[----:B------:R-:W-:Y:S01]  /*57e0*/  IMAD.U32 R14, RZ, RZ, UR4 ;  /* 0x00000004ff0e7e24 */ /* 0x000fe2000f8e00ff */
[----:B------:R-:W-:Y:S04]  /*57f0*/  MOV R15, UR5 ;  /* 0x00000005000f7c02 */ /* 0x000fe80008000f00 */
[----:B------:R-:W4:Y:S01]  /*5800*/  @!UP1 LDCU UR4, c[0x0][0x980] ;  /* 0x00013000ff0497ac */ /* 0x000f220008000800 */
[----:B---3-5:R3:W5:Y:S02]  /*5810*/  @P2 LDG.E R27, desc[UR8][R14.64] ;  /* 0x000000080e1b2981 */ /* 0x028764000c1e1900 */
[----:B---34-:R-:W-:Y:S07]  /*5820*/  @!P2 IMAD.U32 R27, RZ, RZ, UR4 ;  /* 0x00000004ff1bae24 */ /* 0x018fee000f8e00ff */
.L_x_96:
[----:B-----5:R-:W-:Y:S01]  /*5830*/  @!P1 FSETP.EQ.AND P3, PT, R27, RZ, PT ;  /* 0x000000ff1b00920b */ /* 0x020fe20003f62000 */
[----:B------:R-:W-:Y:S01]  /*5840*/  @!UPT UIADD3 URZ, UPT, UPT, URZ, URZ, URZ ;  /* 0x000000fffffff290 */ /* 0x000fe2000fffe0ff */
[----:B------:R-:W-:Y:S11]  /*5850*/  @!P1 BRA `(.L_x_97) ;  /* 0x0000000000149947 */ /* 0x000ff60003800000 */
[----:B------:R-:W-:Y:S02]  /*5860*/  LOP3.LUT P1, RZ, R56, 0xff, RZ, 0xc0, !PT ;  /* 0x000000ff38ff7812 */ /* 0x000fe4000782c0ff */
[----:B------:R-:W-:Y:S04]  /*5870*/  PLOP3.LUT P3, PT, PT, PT, UP1, 0x80, 0x8 ;  /* 0x000000000008781c */ /* 0x000fe80003f6f018 */
[----:B------:R-:W-:Y:S07]  /*5880*/  PLOP3.LUT P3, PT, P3, PT, PT, 0x8, 0x80 ;  /* 0x000000000080781c */ /* 0x000fee0001f6e170 */
[----:B------:R-:W-:Y:S11]  /*5890*/  @P1 FSETP.EQ.AND P3, PT, R27, RZ, PT ;  /* 0x000000ff1b00120b */ /* 0x000ff60003f62000 */
[----:B------:R-:W-:Y:S02]  /*58a0*/  @!UPT UIADD3 URZ, UPT, UPT, URZ, URZ, URZ ;  /* 0x000000fffffff290 */ /* 0x000fe4000fffe0ff */
.L_x_97:
[----:B------:R-:W-:Y:S01]  /*58b0*/  ULEA UR17, UR29, UR27, 0x3 ;  /* 0x0000001b1d117291 */ /* 0x000fe2000f8e18ff */
[----:B---3--:R-:W-:Y:S01]  /*58c0*/  SHF.L.U32 R9, R10, 0x1f, RZ ;  /* 0x0000001f0a097819 */ /* 0x008fe200000006ff */
[----:B------:R-:W-:Y:S02]  /*58d0*/  USHF.L.U32 UR11, UR44, 0x6, URZ ;  /* 0x000000062c0b7899 */ /* 0x000fe400080006ff */
[----:B------:R-:W-:Y:S02]  /*58e0*/  UISETP.NE.AND UP0, UPT, UR40, 0x1, UPT ;  /* 0x000000012800788c */ /* 0x000fe4000bf05270 */
[----:B------:R-:W-:Y:S01]  /*58f0*/  UIMAD.WIDE.U32 UR4, UR11, UR41, URZ ;  /* 0x000000290b0472a5 */ /* 0x000fe2000f8e00ff */
[----:B------:R-:W-:Y:S02]  /*5900*/  ELECT P2, URZ, PT ;  /* 0x0000000000ff782f */ /* 0x000fe40003840000 */
[----:B------:R-:W3:Y:S02]  /*5910*/  SYNCS.PHASECHK.TRANS64.TRYWAIT P1, [UR17+0x118], R9 ;  /* 0x00011809ff0075a7 */ /* 0x000ee40008021111 */
[----:B------:R-:W-:Y:S02]  /*5920*/  PLOP3.LUT P2, PT, P3, P2, PT, 0xf2, 0x2f ;  /* 0x00000000002f781c */ /* 0x000fe40001f45e72 */
[----:B------:R-:W-:Y:S02]  /*5930*/  UMOV UR4, UR5 ;  /* 0x0000000500047c82 */ /* 0x000fe40008000000 */
[----:B------:R-:W-:Y:S04]  /*5940*/  USHF.R.U32.HI UR4, URZ, UR42, UR4 ;  /* 0x0000002aff047299 */ /* 0x000fe80008011604 */
[----:B------:R-:W-:Y:S02]  /*5950*/  USEL UR12, UR11, UR4, !UP0 ;  /* 0x000000040b0c7287 */ /* 0x000fe4000c000000 */
[----:B------:R-:W-:Y:S02]  /*5960*/  UISETP.NE.AND UP0, UPT, UR43, 0x1, UPT ;  /* 0x000000012b00788c */ /* 0x000fe4000bf05270 */
[----:B------:R-:W-:Y:S02]  /*5970*/  UIMAD.WIDE.U32 UR4, UR12, UR48, URZ ;  /* 0x000000300c0472a5 */ /* 0x000fe4000f8e00ff */
[----:B------:R-:W-:Y:S01]  /*5980*/  UIADD3 UR6, UPT, UPT, -UR12, URZ, URZ ;  /* 0x000000ff0c067290 */ /* 0x000fe2000fffe1ff */
[----:B------:R-:W-:Y:S03]  /*5990*/  @!P2 IMAD.MOV.U32 R0, RZ, 0x20, RZ ;  /* 0x00000020ff00a824 */ /* 0x000fe600078e00ff */
[----:B------:R-:W-:Y:S01]  /*59a0*/  UIMAD UR11, UR40, UR6, UR11 ;  /* 0x00000006280b72a4 */ /* 0x000fe2000f8e020b */
[----:B------:R-:W-:Y:S01]  /*59b0*/  @!P2 IMAD.MOV.U32 R0, RZ, 0x400, R0 ;  /* 0x00000400ff00a824 */ /* 0x000fe200078e0000 */
[----:B------:R-:W-:Y:S02]  /*59c0*/  UMOV UR4, UR5 ;  /* 0x0000000500047c82 */ /* 0x000fe40008000000 */
[----:B------:R-:W-:Y:S04]  /*59d0*/  USHF.R.U32.HI UR4, URZ, UR49, UR4 ;  /* 0x00000031ff047299 */ /* 0x000fe80008011604 */
[----:B------:R-:W-:Y:S02]  /*59e0*/  USEL UR13, UR12, UR4, !UP0 ;  /* 0x000000040c0d7287 */ /* 0x000fe4000c000000 */
[----:B------:R-:W-:Y:S02]  /*59f0*/  UISETP.NE.AND UP0, UPT, UR50, 0x1, UPT ;  /* 0x000000013200788c */ /* 0x000fe4000bf05270 */
[----:B------:R-:W-:Y:S07]  /*5a00*/  UIMAD.WIDE.U32 UR4, UR13, UR51, URZ ;  /* 0x000000330d0472a5 */ /* 0x000fee000f8e00ff */
[----:B------:R-:W-:Y:S02]  /*5a10*/  UMOV UR4, UR5 ;  /* 0x0000000500047c82 */ /* 0x000fe40008000000 */
[----:B-1----:R-:W-:Y:S04]  /*5a20*/  USHF.R.U32.HI UR4, URZ, UR53, UR4 ;  /* 0x00000035ff047299 */ /* 0x002fe80008011604 */
[----:B------:R-:W-:Y:S02]  /*5a30*/  USEL UR14, UR13, UR4, !UP0 ;  /* 0x000000040d0e7287 */ /* 0x000fe4000c000000 */
[----:B------:R-:W-:Y:S02]  /*5a40*/  UIADD3 UR4, UPT, UPT, -UR13, URZ, URZ ;  /* 0x000000ff0d047290 */ /* 0x000fe4000fffe1ff */
[----:B------:R-:W-:Y:S02]  /*5a50*/  UIADD3 UR5, UPT, UPT, -UR14, URZ, URZ ;  /* 0x000000ff0e057290 */ /* 0x000fe4000fffe1ff */
[----:B------:R-:W-:Y:S02]  /*5a60*/  UIMAD UR12, UR43, UR4, UR12 ;  /* 0x000000042b0c72a4 */ /* 0x000fe4000f8e020c */
[----:B------:R-:W-:Y:S01]  /*5a70*/  UIMAD UR13, UR50, UR5, UR13 ;  /* 0x00000005320d72a4 */ /* 0x000fe2000f8e020d */
[----:B---3--:R-:W-:Y:S11]  /*5a80*/  @!P1 BRA `(.L_x_98) ;  /* 0x0000003c00649947 */ /* 0x008ff60003800000 */
.L_x_192:
[----:B------:R-:W3:Y:S01]  /*5a90*/  S2UR UR22, SR_CgaCtaId ;  /* 0x00000000001679c3 */ /* 0x000ee20000008800 */
[----:B------:R-:W-:Y:S01]  /*5aa0*/  @!P2 R2UR UR5, R0 ;  /* 0x000000000005a2ca */ /* 0x000fe200000e0000 */
[----:B------:R-:W-:Y:S01]  /*5ab0*/  VOTEU.ALL UP0, P2 ;  /* 0x0000000000ff7886 */ /* 0x000fe20001000000 */
[----:B-1----:R-:W-:Y:S02]  /*5ac0*/  @!P2 IADD3 R2, P1, PT, R12, 0x680, RZ ;  /* 0x000006800c02a810 */ /* 0x002fe40007f3e0ff */
[----:B------:R-:W-:Y:S02]  /*5ad0*/  @P0 SHF.R.U32.HI R4, RZ, 0x10, R5 ;  /* 0x00000010ff040819 */ /* 0x000fe40000011605 */
[----:B------:R-:W-:Y:S01]  /*5ae0*/  @!P2 R2UR UR6, R2 ;  /* 0x000000000206a2ca */ /* 0x000fe200000e0000 */
[----:B------:R-:W-:Y:S01]  /*5af0*/  @!P2 IMAD.X R0, RZ, RZ, R13, P1 ;  /* 0x000000ffff00a224 */ /* 0x000fe200008e060d */
[----:B------:R-:W-:Y:S01]  /*5b00*/  @!UP0 ULEA UR4, UR29, UR27, 0xd ;  /* 0x0000001b1d048291 */ /* 0x000fe2000f8e68ff */
[----:B------:R-:W-:Y:S01]  /*5b10*/  @P0 R2UR UR45, R4 ;  /* 0x00000000042d02ca */ /* 0x000fe200000e0000 */
[----:B------:R-:W-:Y:S02]  /*5b20*/  @!UP0 UIADD3 UR21, UPT, UPT, UR19, 0x20, URZ ;  /* 0x0000002013158890 */ /* 0x000fe4000fffe0ff */
[----:B------:R-:W-:Y:S02]  /*5b30*/  @!UP0 UIADD3 UR8, UPT, UPT, UR4, 0x200, URZ ;  /* 0x0000020004088890 */ /* 0x000fe4000fffe0ff */
[----:B------:R-:W-:Y:S01]  /*5b40*/  @!UP0 UPRMT UR16, UR5, 0x5410, URZ ;  /* 0x0000541005108896 */ /* 0x000fe200080000ff */
[----:B------:R-:W-:Y:S01]  /*5b50*/  @!P2 R2UR UR5, R0 ;  /* 0x000000000005a2ca */ /* 0x000fe200000e0000 */
[----:B------:R-:W-:Y:S01]  /*5b60*/  @!UP0 UIADD3 UR18, UPT, UPT, UR4, 0x1200, URZ ;  /* 0x0000120004128890 */ /* 0x000fe2000fffe0ff */
[----:B------:R-:W-:Y:S01]  /*5b70*/  @!P2 IMAD.MOV.U32 R0, RZ, RZ, 0x2000 ;  /* 0x00002000ff00a424 */ /* 0x000fe200078e00ff */
[----:B------:R-:W-:Y:S01]  /*5b80*/  UIADD3 UR4, UPT, UPT, UR29, 0x1, URZ ;  /* 0x000000011d047890 */ /* 0x000fe2000fffe0ff */
[----:B------:R-:W-:Y:S03]  /*5b90*/  IMAD.U32 R14, RZ, RZ, UR6 ;  /* 0x00000006ff0e7e24 */ /* 0x000fe6000f8e00ff */
[----:B------:R-:W-:Y:S02]  /*5ba0*/  UISETP.NE.AND UP0, UPT, UR4, 0x3, UPT ;  /* 0x000000030400788c */ /* 0x000fe4000bf05270 */
[----:B------:R-:W-:Y:S02]  /*5bb0*/  @!P2 R2UR UR6, R14 ;  /* 0x000000000e06a2ca */ /* 0x000fe400000e0000 */
[----:B------:R-:W-:Y:S02]  /*5bc0*/  USEL UR4, UR4, URZ, UP0 ;  /* 0x000000ff04047287 */ /* 0x000fe40008000000 */
[----:B------:R-:W-:Y:S01]  /*5bd0*/  IMAD.U32 R15, RZ, RZ, UR5 ;  /* 0x00000005ff0f7e24 */ /* 0x000fe2000f8e00ff */
[----:B------:R-:W-:Y:S02]  /*5be0*/  USEL UR20, URZ, 0x1, UP0 ;  /* 0x00000001ff147887 */ /* 0x000fe40008000000 */
[----:B------:R-:W-:Y:S02]  /*5bf0*/  UIADD3 UR5, UPT, UPT, UR17, 0x100, URZ ;  /* 0x0000010011057890 */ /* 0x000fe4000fffe0ff */
[----:B------:R-:W-:Y:S01]  /*5c00*/  @!P2 R2UR UR7, R15 ;  /* 0x000000000f07a2ca */ /* 0x000fe200000e0000 */
[----:B------:R-:W-:Y:S01]  /*5c10*/  VOTEU.ALL UP0, P2 ;  /* 0x0000000000ff7886 */ /* 0x000fe20001000000 */
[----:B------:R-:W-:Y:S04]  /*5c20*/  LOP3.LUT R10, R10, UR20, RZ, 0x3c, !PT ;  /* 0x000000140a0a7c12 */ /* 0x000fe8000f8e3cff */
[----:B------:R-:W-:Y:S01]  /*5c30*/  @!UP0 UMOV UR9, UR5 ;  /* 0x0000000500098c82 */ /* 0x000fe20008000000 */
[----:B------:R-:W-:Y:S01]  /*5c40*/  @!UP0 UMOV UR10, UR19 ;  /* 0x00000013000a8c82 */ /* 0x000fe20008000000 */
[----:B------:R-:W-:Y:S05]  /*5c50*/  SHF.L.U32 R9, R10, 0x1f, RZ ;  /* 0x0000001f0a097819 */ /* 0x000fea00000006ff */
[----:B------:R1:W-:Y:S01]  /*5c60*/  @!UP0 UTMALDG.5D.IM2COL [UR8], [UR6], UR16 ;  /* 0x00000008060083b4 */ /* 0x0003e20008060010 */
[----:B------:R-:W-:Y:S05]  /*5c70*/  VOTEU.ALL UP0, P2 ;  /* 0x0000000000ff7886 */ /* 0x000fea0001000000 */
[----:B-1----:R-:W-:Y:S01]  /*5c80*/  @!UP0 UMOV UR8, UR18 ;  /* 0x0000001200088c82 */ /* 0x002fe20008000000 */
[----:B------:R-:W-:Y:S01]  /*5c90*/  @!UP0 UMOV UR9, UR5 ;  /* 0x0000000500098c82 */ /* 0x000fe20008000000 */
[----:B------:R-:W-:Y:S01]  /*5ca0*/  @!UP0 UMOV UR10, UR21 ;  /* 0x00000015000a8c82 */ /* 0x000fe20008000000 */
[----:B---3--:R-:W-:Y:S01]  /*5cb0*/  UPRMT UR5, UR22, 0x654, UR5 ;  /* 0x0000065416057896 */ /* 0x008fe20008000005 */
[----:B------:R1:W-:Y:S01]  /*5cc0*/  @!UP0 UTMALDG.5D.IM2COL [UR8], [UR6], UR16 ;  /* 0x00000008060083b4 */ /* 0x0003e20008060010 */
[----:B------:R3:W-:Y:S07]  /*5cd0*/  @!P2 SYNCS.ARRIVE.TRANS64.RED.A0TR RZ, [UR17+0x100], R0 ;  /* 0x00010000ffffa9a7 */ /* 0x0007ee0008300411 */
[----:B------:R-:W-:Y:S01]  /*5ce0*/  SYNCS.ARRIVE.TRANS64.RED.A1T0 RZ, [UR5], RZ ;  /* 0x000000ffffff79a7 */ /* 0x000fe20008100405 */
[----:B-1----:R-:W-:Y:S09]  /*5cf0*/  ULEA UR6, UR4, UR27, 0x3 ;  /* 0x0000001b04067291 */ /* 0x002ff2000f8e18ff */
[----:B------:R-:W1:Y:S02]  /*5d00*/  SYNCS.PHASECHK.TRANS64.TRYWAIT P1, [UR6+0x118], R9 ;  /* 0x00011809ff0075a7 */ /* 0x000e640008021106 */
[----:B-1-3--:R-:W-:Y:S05]  /*5d10*/  @!P1 BRA `(.L_x_99) ;  /* 0x0000003800d89947 */ /* 0x00afea0003800000 */
.L_x_194:
[----:B------:R-:W-:Y:S01]  /*5d20*/  UIADD3 UR5, UPT, UPT, UR4, 0x1, URZ ;  /* 0x0000000104057890 */ /* 0x000fe2000fffe0ff */
[----:B-1----:R-:W-:Y:S01]  /*5d30*/  @!P2 IMAD.MOV.U32 R0, RZ, 0x20, RZ ;  /* 0x00000020ff00a824 */ /* 0x002fe200078e00ff */
[----:B------:R-:W-:Y:S01]  /*5d40*/  UIADD3 UR17, UPT, UPT, UR6, 0x100, URZ ;  /* 0x0000010006117890 */ /* 0x000fe2000fffe0ff */
[----:B------:R-:W1:Y:S01]  /*5d50*/  S2UR UR56, SR_CgaCtaId ;  /* 0x00000000003879c3 */ /* 0x000e620000008800 */
[----:B------:R-:W-:Y:S01]  /*5d60*/  UISETP.NE.AND UP0, UPT, UR5, 0x3, UPT ;  /* 0x000000030500788c */ /* 0x000fe2000bf05270 */
[----:B------:R-:W-:Y:S01]  /*5d70*/  @!P2 IMAD.MOV.U32 R0, RZ, 0x400, R0 ;  /* 0x00000400ff00a824 */ /* 0x000fe200078e0000 */
[----:B------:R-:W-:Y:S01]  /*5d80*/  UPLOP3.LUT UP4, UPT, UPT, UPT, UPT, 0x80, 0x8 ;  /* 0x000000000008789c */ /* 0x000fe20003f8f070 */
[----:B------:R-:W-:Y:S01]  /*5d90*/  @!P2 IADD3 R2, P0, PT, R12, 0x680, RZ ;  /* 0x000006800c02a810 */ /* 0x000fe20007f1e0ff */
[----:B------:R-:W-:Y:S01]  /*5da0*/  USEL UR29, UR5, URZ, UP0 ;  /* 0x000000ff051d7287 */ /* 0x000fe20008000000 */
[----:B------:R-:W-:Y:S01]  /*5db0*/  R2UR UR54, R58 ;  /* 0x000000003a3672ca */ /* 0x000fe200000e0000 */
[----:B------:R-:W-:Y:S01]  /*5dc0*/  USEL UR28, URZ, 0x1, UP0 ;  /* 0x00000001ff1c7887 */ /* 0x000fe20008000000 */
[----:B------:R-:W-:Y:S01]  /*5dd0*/  @!P2 R2UR UR5, R0 ;  /* 0x000000000005a2ca */ /* 0x000fe200000e0000 */
[----:B------:R-:W-:Y:S01]  /*5de0*/  UMOV UR20, UR12 ;  /* 0x0000000c00147c82 */ /* 0x000fe20008000000 */
[----:B------:R-:W-:Y:S01]  /*5df0*/  UMOV UR21, UR13 ;  /* 0x0000000d00157c82 */ /* 0x000fe20008000000 */
[----:B------:R-:W-:Y:S01]  /*5e00*/  UMOV UR22, UR14 ;  /* 0x0000000e00167c82 */ /* 0x000fe20008000000 */
[----:B------:R-:W-:Y:S01]  /*5e10*/  VOTEU.ALL UP0, P2 ;  /* 0x0000000000ff7886 */ /* 0x000fe20001000000 */
[----:B------:R-:W-:Y:S01]  /*5e20*/  @!P2 IMAD.X R0, RZ, RZ, R13, P0 ;  /* 0x000000ffff00a224 */ /* 0x000fe200000e060d */
[----:B------:R-:W-:Y:S01]  /*5e30*/  UMOV UR9, UR17 ;  /* 0x0000001100097c82 */ /* 0x000fe20008000000 */
[----:B------:R-:W-:Y:S02]  /*5e40*/  R2UR UR44, R59 ;  /* 0x000000003b2c72ca */ /* 0x000fe400000e0000 */
[----:B------:R-:W-:Y:S01]  /*5e50*/  @!UP0 ULEA UR4, UR4, UR27, 0xd ;  /* 0x0000001b04048291 */ /* 0x000fe2000f8e68ff */
[----:B------:R-:W-:Y:S01]  /*5e60*/  LOP3.LUT R8, R8, 0x1, RZ, 0x3c, !PT ;  /* 0x0000000108087812 */ /* 0x000fe200078e3cff */
[----:B------:R-:W-:Y:S01]  /*5e70*/  @!UP0 UIADD3 UR18, UPT, UPT, UR19, 0x10, URZ ;  /* 0x0000001013128890 */ /* 0x000fe2000fffe0ff */
[----:B------:R-:W-:Y:S01]  /*5e80*/  LOP3.LUT R10, R10, UR28, RZ, 0x3c, !PT ;  /* 0x0000001c0a0a7c12 */ /* 0x000fe2000f8e3cff */
[----:B------:R-:W-:Y:S02]  /*5e90*/  @!UP0 UIADD3 UR16, UPT, UPT, UR4, 0x200, URZ ;  /* 0x0000020004108890 */ /* 0x000fe4000fffe0ff */
[----:B------:R-:W-:Y:S01]  /*5ea0*/  @!UP0 UIADD3 UR8, UPT, UPT, UR4, 0x1200, URZ ;  /* 0x0000120004088890 */ /* 0x000fe2000fffe0ff */
[----:B------:R-:W-:Y:S01]  /*5eb0*/  @!P2 R2UR UR4, R0 ;  /* 0x000000000004a2ca */ /* 0x000fe200000e0000 */
[----:B------:R-:W-:Y:S01]  /*5ec0*/  @!UP0 UPRMT UR7, UR5, 0x5410, URZ ;  /* 0x0000541005078896 */ /* 0x000fe200080000ff */
[----:B------:R-:W-:Y:S01]  /*5ed0*/  @!P2 R2UR UR5, R2 ;  /* 0x000000000205a2ca */ /* 0x000fe200000e0000 */
[----:B------:R-:W-:Y:S01]  /*5ee0*/  @!UP0 UIADD3 UR10, UPT, UPT, UR19, 0x30, URZ ;  /* 0x00000030130a8890 */ /* 0x000fe2000fffe0ff */
[----:B------:R-:W-:Y:S02]  /*5ef0*/  VOTEU.ALL UP0, P2 ;  /* 0x0000000000ff7886 */ /* 0x000fe40001000000 */
[----:B------:R-:W-:Y:S01]  /*5f00*/  UMOV UR19, UR11 ;  /* 0x0000000b00137c82 */ /* 0x000fe20008000000 */
[----:B------:R-:W-:Y:S06]  /*5f10*/  UIADD3 UR44, UPT, UPT, UR23, UR44, URZ ;  /* 0x0000002c172c7290 */ /* 0x000fec000fffe0ff */
[----:B------:R-:W-:Y:S02]  /*5f20*/  IMAD.U32 R5, RZ, RZ, UR4 ;  /* 0x00000004ff057e24 */ /* 0x000fe4000f8e00ff */
[----:B------:R-:W-:Y:S03]  /*5f30*/  IMAD.U32 R4, RZ, RZ, UR5 ;  /* 0x00000005ff047e24 */ /* 0x000fe6000f8e00ff */
[----:B------:R-:W-:Y:S02]  /*5f40*/  @!P2 R2UR UR5, R5 ;  /* 0x000000000505a2ca */ /* 0x000fe400000e0000 */
[----:B------:R-:W-:Y:S11]  /*5f50*/  @!P2 R2UR UR4, R4 ;  /* 0x000000000404a2ca */ /* 0x000ff600000e0000 */
[----:B------:R-:W-:Y:S02]  /*5f60*/  @!UPT UIADD3 URZ, UPT, UPT, URZ, URZ, URZ ;  /* 0x000000fffffff290 */ /* 0x000fe4000fffe0ff */
[----:B------:R3:W-:Y:S01]  /*5f70*/  @!UP0 UTMALDG.5D.IM2COL [UR16], [UR4], UR7 ;  /* 0x00000010040083b4 */ /* 0x0007e20008060007 */
[----:B------:R-:W-:Y:S05]  /*5f80*/  VOTEU.ALL UP0, P2 ;  /* 0x0000000000ff7886 */ /* 0x000fea0001000000 */
[----:B------:R1:W-:Y:S01]  /*5f90*/  @!UP0 UTMALDG.5D.IM2COL [UR8], [UR4], UR7 ;  /* 0x00000008040083b4 */ /* 0x0003e20008060007 */
[----:B------:R4:W-:Y:S01]  /*5fa0*/  @!P2 SYNCS.ARRIVE.TRANS64.RED.A0TR RZ, [UR6+0x100], R3 ;  /* 0x00010003ffffa9a7 */ /* 0x0009e20008300406 */
[----:B---3--:R-:W-:Y:S02]  /*5fb0*/  UIADD3 UR19, UPT, UPT, UR15, UR54, URZ ;  /* 0x000000360f137290 */ /* 0x008fe4000fffe0ff */
[----:B-1----:R-:W-:Y:S09]  /*5fc0*/  UPRMT UR4, UR56, 0x654, UR17 ;  /* 0x0000065438047896 */ /* 0x002ff20008000011 */
[----:B------:R-:W-:Y:S01]  /*5fd0*/  SYNCS.ARRIVE.TRANS64.RED.A1T0 RZ, [UR4], RZ ;  /* 0x000000ffffff79a7 */ /* 0x000fe20008100404 */
[----:B------:R-:W-:Y:S05]  /*5fe0*/  BRA.U UP2, `(.L_x_100) ;  /* 0xfffffff102507547 */ /* 0x000fea000b83ffff */
[----:B------:R-:W-:Y:S01]  /*5ff0*/  UIADD3 UR27, UPT, UPT, UR27, 0x118, URZ ;  /* 0x000001181b1b7890 */ /* 0x000fe2000fffe0ff */
[----:B----4-:R-:W-:-:S03]  /*6000*/  SHF.L.U32 R3, R10, 0x1f, RZ ;  /* 0x0000001f0a037819 */ /* 0x010fc600000006ff */
[----:B------:R-:W-:-:S09]  /*6010*/  ULEA UR4, UR29, UR27, 0x3 ;  /* 0x0000001b1d047291 */ /* 0x000fd2000f8e18ff */
[----:B------:R-:W1:Y:S02]  /*6020*/  SYNCS.PHASECHK.TRANS64.TRYWAIT P0, [UR4], R3 ;  /* 0x00000003ff0075a7 */ /* 0x000e640008001104 */
[----:B-1----:R-:W-:Y:S05]  /*6030*/  @!P0 BRA `(.L_x_101) ;  /* 0x0000003800288947 */ /* 0x002fea0003800000 */
.L_x_196:
[----:B------:R-:W-:-:S04]  /*6040*/  UIADD3 UR4, UPT, UPT, UR29, 0x1, URZ ;  /* 0x000000011d047890 */ /* 0x000fc8000fffe0ff */
[----:B------:R-:W-:-:S04]  /*6050*/  UISETP.NE.AND UP0, UPT, UR4, 0x3, UPT ;  /* 0x000000030400788c */ /* 0x000fc8000bf05270 */
[----:B------:R-:W-:Y:S02]  /*6060*/  USEL UR6, URZ, 0x1, UP0 ;  /* 0x00000001ff067887 */ /* 0x000fe40008000000 */
[----:B------:R-:W-:-:S04]  /*6070*/  USEL UR4, UR4, URZ, UP0 ;  /* 0x000000ff04047287 */ /* 0x000fc80008000000 */
[----:B------:R-:W-:Y:S01]  /*6080*/  ULEA UR5, UR4, UR27, 0x3 ;  /* 0x0000001b04057291 */ /* 0x000fe2000f8e18ff */
[----:B------:R-:W-:-:S04]  /*6090*/  LOP3.LUT R10, R10, UR6, RZ, 0x3c, !PT ;  /* 0x000000060a0a7c12 */ /* 0x000fc8000f8e3cff */
[----:B-1----:R-:W-:-:S04]  /*60a0*/  SHF.L.U32 R3, R10, 0x1f, RZ ;  /* 0x0000001f0a037819 */ /* 0x002fc800000006ff */
[----:B------:R-:W1:Y:S02]  /*60b0*/  SYNCS.PHASECHK.TRANS64.TRYWAIT P0, [UR5], R3 ;  /* 0x00000003ff0075a7 */ /* 0x000e640008001105 */
[----:B-1----:R-:W-:Y:S05]  /*60c0*/  @!P0 BRA `(.L_x_102) ;  /* 0x00000038001c8947 */ /* 0x002fea0003800000 */
.L_x_198:
[----:B------:R-:W-:-:S04]  /*60d0*/  UIADD3 UR4, UPT, UPT, UR4, 0x1, URZ ;  /* 0x0000000104047890 */ /* 0x000fc8000fffe0ff */
[----:B------:R-:W-:-:S04]  /*60e0*/  UISETP.NE.AND UP0, UPT, UR4, 0x3, UPT ;  /* 0x000000030400788c */ /* 0x000fc8000bf05270 */
[----:B------:R-:W-:Y:S02]  /*60f0*/  USEL UR5, URZ, 0x1, UP0 ;  /* 0x00000001ff057887 */ /* 0x000fe40008000000 */
[----:B------:R-:W-:-:S04]  /*6100*/  USEL UR4, UR4, URZ, UP0 ;  /* 0x000000ff04047287 */ /* 0x000fc80008000000 */
[----:B------:R-:W-:Y:S01]  /*6110*/  ULEA UR4, UR4, UR27, 0x3 ;  /* 0x0000001b04047291 */ /* 0x000fe2000f8e18ff */
[----:B-1----:R-:W-:-:S04]  /*6120*/  LOP3.LUT R3, R10, UR5, RZ, 0x3c, !PT ;  /* 0x000000050a037c12 */ /* 0x002fc8000f8e3cff */
[----:B------:R-:W-:Y:S01]  /*6130*/  SHF.L.U32 R3, R3, 0x1f, RZ ;  /* 0x0000001f03037819 */ /* 0x000fe200000006ff */
[----:B------:R-:W-:-:S07]  /*6140*/  IMAD.U32 R0, RZ, RZ, UR4 ;  /* 0x00000004ff007e24 */ /* 0x000fce000f8e00ff */
.L_x_103:
[----:B-1----:R1:W3:Y:S02]  /*6150*/  SYNCS.PHASECHK.TRANS64.TRYWAIT P0, [R0+URZ], R3 ;  /* 0x00000003000075a7 */ /* 0x0022e400080011ff */
[----:B---3--:R-:W-:Y:S05]  /*6160*/  @!P0 NANOSLEEP.SYNCS 0x989680 ;  /* 0x009896800000895d */ /* 0x008fea0003900000 */
[----:B------:R-:W3:Y:S02]  /*6170*/  @!P0 SYNCS.PHASECHK.TRANS64 P0, [R0+URZ], R3 ;  /* 0x00000003000085a7 */ /* 0x000ee400080010ff */
[----:B--23--:R-:W-:Y:S05]  /*6180*/  @P0 EXIT ;  /* 0x000000000000094d */ /* 0x00cfea0003800000 */
[----:B------:R-:W-:Y:S05]  /*6190*/  BRA `(.L_x_103) ;  /* 0xfffffffc00ec7947 */ /* 0x000fea000383ffff */
.L_x_91:
[----:B------:R-:W-:-:S06]  /*61a0*/  UISETP.GE.AND UP0, UPT, UR18, 0x4, UPT ;  /* 0x000000041200788c */ /* 0x000fcc000bf06270 */
[----:B------:R-:W-:-:S13]  /*61b0*/  PLOP3.LUT P0, PT, PT, PT, UP0, 0x80, 0x8 ;  /* 0x000000000008781c */ /* 0x000fda0003f0f008 */
[----:B-1----:R-:W-:Y:S05]  /*61c0*/  @!P0 EXIT ;  /* 0x000000000000894d */ /* 0x002fea0003800000 */
[----:B------:R-:W1:Y:S08]  /*61d0*/  S2UR UR4, SR_CgaCtaId ;  /* 0x00000000000479c3 */ /* 0x000e700000008800 */
[----:B------:R-:W-:Y:S01]  /*61e0*/  BAR.SYNC.DEFER_BLOCKING 0x6, 0xa0 ;  /* 0x0182800000007b1d */ /* 0x000fe20000010000 */
[C---:B------:R-:W-:Y:S01]  /*61f0*/  IMAD.SHL.U32 R0, R61.reuse, 0x10, RZ ;  /* 0x000000103d007824 */ /* 0x040fe200078e00ff */
[----:B------:R-:W-:Y:S01]  /*6200*/  LOP3.LUT R67, R61, 0x60, RZ, 0xc0, !PT ;  /* 0x000000603d437812 */ /* 0x000fe200078ec0ff */
[----:B------:R-:W-:Y:S01]  /*6210*/  IMAD.SHL.U32 R3, R57, 0x200, RZ ;  /* 0x0000020039037824 */ /* 0x000fe200078e00ff */
[C---:B------:R-:W-:Y:S01]  /*6220*/  LOP3.LUT R62, R61.reuse, 0x2, RZ, 0xc0, !PT ;  /* 0x000000023d3e7812 */ /* 0x040fe200078ec0ff */
[C---:B------:R-:W-:Y:S01]  /*6230*/  IMAD.SHL.U32 R5, R61.reuse, 0x2, RZ ;  /* 0x000000023d057824 */ /* 0x040fe200078e00ff */
[----:B------:R-:W-:Y:S01]  /*6240*/  UMOV UR46, 0x400 ;  /* 0x00000400002e7882 */ /* 0x000fe20000000000 */
[C---:B------:R-:W-:Y:S01]  /*6250*/  LOP3.LUT R66, R0.reuse, 0x590, RZ, 0xc0, !PT ;  /* 0x0000059000427812 */ /* 0x040fe200078ec0ff */
[----:B------:R-:W2:Y:S01]  /*6260*/  LDC.64 R54, c[0x0][0x9b0] ;  /* 0x00026c00ff367b82 */ /* 0x000ea20000000a00 */
[----:B------:R-:W-:Y:S01]  /*6270*/  LOP3.LUT R0, R0, 0x60, RZ, 0xc0, !PT ;  /* 0x0000006000007812 */ /* 0x000fe200078ec0ff */
[----:B------:R-:W-:Y:S01]  /*6280*/  IMAD.U32 R23, R61, 0x10000, RZ ;  /* 0x000100003d177824 */ /* 0x000fe200078e00ff */
[----:B------:R-:W-:Y:S01]  /*6290*/  LOP3.LUT R66, R66, 0x200, R3, 0xf8, !PT ;  /* 0x0000020042427812 */ /* 0x000fe200078ef803 */
[----:B------:R-:W-:Y:S01]  /*62a0*/  IMAD.MOV.U32 R22, RZ, RZ, RZ ;  /* 0x000000ffff167224 */ /* 0x000fe200078e00ff */
[----:B------:R-:W-:Y:S01]  /*62b0*/  LOP3.LUT R5, R0, 0xc, R5, 0xf8, !PT ;  /* 0x0000000c00057812 */ /* 0x000fe200078ef805 */
[----:B------:R-:W-:Y:S01]  /*62c0*/  IMAD.SHL.U32 R0, R57, 0x200000, RZ ;  /* 0x0020000039007824 */ /* 0x000fe200078e00ff */
[----:B------:R-:W-:Y:S01]  /*62d0*/  LOP3.LUT R61, R61, 0x4, RZ, 0xc0, !PT ;  /* 0x000000043d3d7812 */ /* 0x000fe200078ec0ff */
[----:B------:R-:W3:Y:S01]  /*62e0*/  LDC.64 R52, c[0x0][0x9a8] ;  /* 0x00026a00ff347b82 */ /* 0x000ee20000000a00 */
[----:B------:R-:W-:Y:S01]  /*62f0*/  LOP3.LUT R66, R66, R5, RZ, 0xfc, !PT ;  /* 0x0000000542427212 */ /* 0x000fe200078efcff */
[----:B------:R-:W-:Y:S01]  /*6300*/  IMAD.MOV.U32 R64, RZ, RZ, RZ ;  /* 0x000000ffff407224 */ /* 0x000fe200078e00ff */
[----:B------:R-:W-:Y:S01]  /*6310*/  LOP3.LUT R0, R0, 0x200000, RZ, 0xc0, !PT ;  /* 0x0020000000007812 */ /* 0x000fe200078ec0ff */
[----:B------:R-:W-:Y:S01]  /*6320*/  IMAD.MOV.U32 R63, RZ, RZ, RZ ;  /* 0x000000ffff3f7224 */ /* 0x000fe200078e00ff */
[----:B------:R-:W-:Y:S01]  /*6330*/  IADD3 R65, PT, PT, -R61, 0x2, RZ ;  /* 0x000000023d417810 */ /* 0x000fe20007ffe1ff */
[----:B------:R-:W-:Y:S01]  /*6340*/  IMAD.MOV R62, RZ, RZ, -R62 ;  /* 0x000000ffff3e7224 */ /* 0x000fe200078e0a3e */
[----:B-1----:R-:W-:Y:S01]  /*6350*/  ULEA UR46, UR4, UR46, 0x18 ;  /* 0x0000002e042e7291 */ /* 0x002fe2000f8ec0ff */
[----:B------:R-:W-:Y:S01]  /*6360*/  LOP3.LUT R23, R0, 0x400000, R23, 0xf8, !PT ;  /* 0x0040000000177812 */ /* 0x000fe200078ef817 */
[----:B------:R-:W-:Y:S01]  /*6370*/  IMAD.MOV R61, RZ, RZ, -R61 ;  /* 0x000000ffff3d7224 */ /* 0x000fe200078e0a3d */
[----:B------:R-:W1:Y:S01]  /*6380*/  LDCU UR59, c[0x0][0x370] ;  /* 0x00006e00ff3b77ac */ /* 0x000e620008000800 */
[----:B------:R-:W-:Y:S01]  /*6390*/  IMAD.SHL.U32 R65, R65, 0x10, RZ ;  /* 0x0000001041417824 */ /* 0x000fe200078e00ff */
[----:B------:R-:W-:-:S04]  /*63a0*/  UIADD3 UR4, UPT, UPT, UR46, 0x200, URZ ;  /* 0x000002002e047890 */ /* 0x000fc8000fffe0ff */
[----:B------:R-:W4:Y:S01]  /*63b0*/  LDS R2, [UR46+0x190] ;  /* 0x0001902eff027984 */ /* 0x000f220008000800 */
[----:B------:R-:W1:Y:S01]  /*63c0*/  LDCU UR42, c[0x0][0xc0c] ;  /* 0x00018180ff2a77ac */ /* 0x000e620008000800 */
[----:B------:R-:W-:Y:S01]  /*63d0*/  IMAD.U32 R0, RZ, RZ, UR4 ;  /* 0x00000004ff007e24 */ /* 0x000fe2000f8e00ff */
[----:B------:R-:W-:Y:S01]  /*63e0*/  LEA R66, R66, UR4, 0x2 ;  /* 0x0000000442427c11 */ /* 0x000fe2000f8e10ff */
[----:B------:R-:W1:Y:S01]  /*63f0*/  LDCU UR38, c[0x0][0xc30] ;  /* 0x00018600ff2677ac */ /* 0x000e620008000800 */
[----:B------:R-:W1:Y:S01]  /*6400*/  LDCU.64 UR56, c[0x0][0x988] ;  /* 0x00013100ff3877ac */ /* 0x000e620008000a00 */
[----:B------:R-:W1:Y:S01]  /*6410*/  LDCU.64 UR40, c[0x0][0xc28] ;  /* 0x00018500ff2877ac */ /* 0x000e620008000a00 */
[----:B------:R-:W1:Y:S01]  /*6420*/  LDCU.64 UR62, c[0x0][0x990] ;  /* 0x00013200ff3e77ac */ /* 0x000e620008000a00 */
[----:B------:R-:W1:Y:S01]  /*6430*/  LDCU.128 UR52, c[0x0][0xc10] ;  /* 0x00018200ff3477ac */ /* 0x000e620008000c00 */
[----:B------:R-:W1:Y:S01]  /*6440*/  LDCU UR58, c[0x0][0x374] ;  /* 0x00006e80ff3a77ac */ /* 0x000e620008000800 */
[----:B------:R-:W-:Y:S01]  /*6450*/  UMOV UR51, 0x1 ;  /* 0x0000000100337882 */ /* 0x000fe20000000000 */
[----:B------:R-:W-:Y:S01]  /*6460*/  UMOV UR48, URZ ;  /* 0x000000ff00307c82 */ /* 0x000fe20008000000 */
[----:B------:R-:W-:Y:S01]  /*6470*/  UMOV UR50, URZ ;  /* 0x000000ff00327c82 */ /* 0x000fe20008000000 */
[----:B------:R-:W-:Y:S01]  /*6480*/  UMOV UR49, URZ ;  /* 0x000000ff00317c82 */ /* 0x000fe20008000000 */
[C---:B----4-:R-:W-:Y:S01]  /*6490*/  VIADD R3, R2.reuse, 0x20 ;  /* 0x0000002002037836 */ /* 0x050fe20000000000 */
[----:B------:R-:W-:-:S04]  /*64a0*/  LOP3.LUT R2, R2, 0xffff, RZ, 0xc0, !PT ;  /* 0x0000ffff02027812 */ /* 0x000fc800078ec0ff */
[----:B------:R-:W-:-:S05]  /*64b0*/  LOP3.LUT R3, R3, 0xffff, RZ, 0xc0, !PT ;  /* 0x0000ffff03037812 */ /* 0x000fca00078ec0ff */
[----:B-123--:R4:W-:Y:S02]  /*64c0*/  STL.64 [R1], R2 ;  /* 0x0000000201007387 */ /* 0x00e9e40000100a00 */
.L_x_134:
[----:B----4-:R-:W-:Y:S04]  /*64d0*/  SHF.L.U32 R3, R63, 0x1f, RZ ;  /* 0x0000001f3f037819 */ /* 0x010fe800000006ff */
[----:B-1----:R-:W1:Y:S02]  /*64e0*/  SYNCS.PHASECHK.TRANS64.TRYWAIT P0, [UR46+0x140], R3 ;  /* 0x00014003ff0075a7 */ /* 0x002e64000800112e */
[----:B-12---:R-:W-:Y:S05]  /*64f0*/  @!P0 BRA `(.L_x_104) ;  /* 0x0000003400288947 */ /* 0x006fea0003800000 */
.L_x_200:
[----:B------:R-:W-:Y:S01]  /*6500*/  LEA R2, R22, UR43, 0x2 ;  /* 0x0000002b16027c11 */ /* 0x000fe2000f8e10ff */
        /* <DEDUP_REMOVED lines=9> */
[----:B------:R-:W-:Y:S09]  /*65a0*/  UPRMT UR4, URZ, 0x654, UR4 ;  /* 0x00000654ff047896 */ /* 0x000ff20008000004 */
[----:B---3--:R-:W-:Y:S01]  /*65b0*/  SYNCS.ARRIVE.TRANS64.RED.A1T0 RZ, [UR4], RZ ;  /* 0x000000ffffff79a7 */ /* 0x008fe20008100404 */
[----:B------:R-:W5:Y:S01]  /*65c0*/  LDL R2, [R2] ;  /* 0x0000000002027983 */ /* 0x000f620000100800 */
[----:B--2---:R-:W-:Y:S11]  /*65d0*/  LOP3.LUT P0, RZ, R6, 0x1, RZ, 0xc0, !PT ;  /* 0x0000000106ff7812 */ /* 0x004ff6000780c0ff */
[----:B------:R-:W-:Y:S02]  /*65e0*/  @!UPT UIADD3 URZ, UPT, UPT, URZ, URZ, URZ ;  /* 0x000000fffffff290 */ /* 0x000fe4000fffe0ff */
[----:B------:R-:W-:Y:S01]  /*65f0*/  VOTEU.ANY UP1, P0 ;  /* 0x0000000000ff7886 */ /* 0x000fe20000020100 */
[----:B------:R-:W-:Y:S01]  /*6600*/  PLOP3.LUT P0, PT, PT, PT, UP1, 0x80, 0x8 ;  /* 0x000000000008781c */ /* 0x000fe20003f0f018 */
[----:B------:R-:W-:Y:S11]  /*6610*/  UP2UR UR60, UPR, URZ, 0x2 ;  /* 0x00000002ff3c7883 */ /* 0x000ff60008000000 */
[----:B------:R-:W-:Y:S01]  /*6620*/  @!UPT UIADD3 URZ, UPT, UPT, URZ, URZ, URZ ;  /* 0x000000fffffff290 */ /* 0x000fe2000fffe0ff */
[----:B-1----:R-:W-:Y:S02]  /*6630*/  @P0 MOV R3, R4 ;  /* 0x0000000400030202 */ /* 0x002fe40000000f00 */
[----:B------:R-:W-:Y:S02]  /*6640*/  @P0 LOP3.LUT R0, R5, 0xffff, RZ, 0xc0, !PT ;  /* 0x0000ffff05000812 */ /* 0x000fe400078ec0ff */
[----:B------:R-:W-:Y:S02]  /*6650*/  @P0 R2UR UR5, R3 ;  /* 0x00000000030502ca */ /* 0x000fe400000e0000 */
[----:B------:R-:W-:Y:S11]  /*6660*/  @P0 R2UR UR4, R0 ;  /* 0x00000000000402ca */ /* 0x000ff600000e0000 */
[----:B------:R-:W-:Y:S02]  /*6670*/  @UP1 UMOV UR37, UR5 ;  /* 0x0000000500251c82 */ /* 0x000fe40008000000 */
[----:B------:R-:W-:Y:S01]  /*6680*/  @UP1 UMOV UR36, UR4 ;  /* 0x0000000400241c82 */ /* 0x000fe20008000000 */
[----:B------:R-:W-:Y:S05]  /*6690*/  BRA.U !UP0, `(.L_x_105) ;  /* 0x0000000108cc7547 */ /* 0x000fea000b800000 */
[----:B------:R-:W1:Y:S01]  /*66a0*/  LDCU UR9, c[0x0][0xc20] ;  /* 0x00018400ff0977ac */ /* 0x000e620008000800 */
[----:B------:R-:W-:Y:S02]  /*66b0*/  UIMAD.WIDE.U32 UR4, UR58, UR55, URZ ;  /* 0x000000373a0472a5 */ /* 0x000fe4000f8e00ff */
[----:B------:R-:W-:Y:S02]  /*66c0*/  UIMAD.WIDE.U32 UR6, UR59, UR52, URZ ;  /* 0x000000343b0672a5 */ /* 0x000fe4000f8e00ff */
[----:B------:R-:W-:Y:S02]  /*66d0*/  UIMAD.WIDE.U32 UR10, UR36, UR55, URZ ;  /* 0x00000037240a72a5 */ /* 0x000fe4000f8e00ff */
[----:B------:R-:W-:Y:S02]  /*66e0*/  UISETP.NE.AND UP0, UPT, UR54, 0x1, UPT ;  /* 0x000000013600788c */ /* 0x000fe4000bf05270 */
[----:B------:R-:W-:Y:S02]  /*66f0*/  UISETP.NE.AND UP1, UPT, UR42, 0x1, UPT ;  /* 0x000000012a00788c */ /* 0x000fe4000bf25270 */
[----:B------:R-:W-:Y:S02]  /*6700*/  UISETP.NE.AND UP2, UPT, UR39, 0x1, UPT ;  /* 0x000000012700788c */ /* 0x000fe4000bf45270 */
[----:B------:R-:W-:Y:S01]  /*6710*/  UIMAD.WIDE.U32 UR12, UR37, UR52, URZ ;  /* 0x00000034250c72a5 */ /* 0x000fe2000f8e00ff */
[----:B------:R-:W-:Y:S01]  /*6720*/  UMOV UR4, UR5 ;  /* 0x0000000500047c82 */ /* 0x000fe20008000000 */
[----:B------:R-:W-:Y:S01]  /*6730*/  UMOV UR6, UR11 ;  /* 0x0000000b00067c82 */ /* 0x000fe20008000000 */
[----:B-1----:R-:W-:Y:S03]  /*6740*/  USHF.R.U32.HI UR8, URZ, UR9, UR4 ;  /* 0x00000009ff087299 */ /* 0x002fe60008011604 */
[----:B------:R-:W-:Y:S02]  /*6750*/  UMOV UR4, UR7 ;  /* 0x0000000700047c82 */ /* 0x000fe40008000000 */
[----:B------:R-:W-:Y:S02]  /*6760*/  USHF.R.U32.HI UR5, URZ, UR53, UR4 ;  /* 0x00000035ff057299 */ /* 0x000fe40008011604 */
[----:B------:R-:W-:Y:S02]  /*6770*/  USEL UR4, UR58, UR8, !UP0 ;  /* 0x000000083a047287 */ /* 0x000fe4000c000000 */
[----:B------:R-:W-:Y:S02]  /*6780*/  USHF.R.U32.HI UR8, URZ, UR9, UR6 ;  /* 0x00000009ff087299 */ /* 0x000fe40008011606 */
[----:B------:R-:W-:Y:S02]  /*6790*/  UIMAD.WIDE.U32 UR6, UR4, UR40, URZ ;  /* 0x00000028040672a5 */ /* 0x000fe4000f8e00ff */
[----:B------:R-:W-:Y:S02]  /*67a0*/  USEL UR9, UR59, UR5, !UP1 ;  /* 0x000000053b097287 */ /* 0x000fe4000c800000 */
[----:B------:R-:W-:Y:S02]  /*67b0*/  USEL UR8, UR36, UR8, !UP0 ;  /* 0x0000000824087287 */ /* 0x000fe4000c000000 */
[----:B------:R-:W-:Y:S01]  /*67c0*/  UIMAD.WIDE.U32 UR10, UR9, UR40, URZ ;  /* 0x00000028090a72a5 */ /* 0x000fe2000f8e00ff */
[----:B------:R-:W-:Y:S01]  /*67d0*/  UMOV UR6, UR7 ;  /* 0x0000000700067c82 */ /* 0x000fe20008000000 */
[----:B------:R-:W-:Y:S01]  /*67e0*/  UMOV UR5, UR13 ;  /* 0x0000000d00057c82 */ /* 0x000fe20008000000 */
[----:B------:R-:W-:Y:S02]  /*67f0*/  @UP2 USHF.R.U32.HI UR4, URZ, UR41, UR6 ;  /* 0x00000029ff042299 */ /* 0x000fe40008011606 */
[----:B------:R-:W-:Y:S02]  /*6800*/  USHF.R.U32.HI UR5, URZ, UR53, UR5 ;  /* 0x00000035ff057299 */ /* 0x000fe40008011605 */
[----:B------:R-:W-:Y:S02]  /*6810*/  UIMAD UR4, UR39, UR4, URZ ;  /* 0x00000004270472a4 */ /* 0x000fe4000f8e02ff */
[----:B------:R-:W-:Y:S02]  /*6820*/  USEL UR5, UR37, UR5, !UP1 ;  /* 0x0000000525057287 */ /* 0x000fe4000c800000 */
[----:B------:R-:W-:Y:S01]  /*6830*/  UISETP.GE.AND UP0, UPT, UR8, UR4, UPT ;  /* 0x000000040800728c */ /* 0x000fe2000bf06270 */
[----:B------:R-:W-:Y:S01]  /*6840*/  UMOV UR6, UR11 ;  /* 0x0000000b00067c82 */ /* 0x000fe20008000000 */
[----:B------:R-:W-:Y:S02]  /*6850*/  UIMAD.WIDE.U32 UR10, UR8, UR40, URZ ;  /* 0x00000028080a72a5 */ /* 0x000fe4000f8e00ff */
[----:B------:R-:W-:Y:S04]  /*6860*/  @UP2 USHF.R.U32.HI UR9, URZ, UR41, UR6 ;  /* 0x00000029ff092299 */ /* 0x000fe80008011606 */
[----:B------:R-:W-:Y:S01]  /*6870*/  UIMAD UR6, UR39, UR9, URZ ;  /* 0x00000009270672a4 */ /* 0x000fe2000f8e02ff */
[----:B------:R-:W-:Y:S03]  /*6880*/  UMOV UR4, UR11 ;  /* 0x0000000b00047c82 */ /* 0x000fe60008000000 */
[----:B------:R-:W-:Y:S02]  /*6890*/  UISETP.GE.OR UP0, UPT, UR5, UR6, UP0 ;  /* 0x000000060500728c */ /* 0x000fe40008706670 */
[----:B------:R-:W-:Y:S02]  /*68a0*/  USHF.R.U32.HI UR4, URZ, UR41, UR4 ;  /* 0x00000029ff047299 */ /* 0x000fe40008011604 */
[----:B------:R-:W-:Y:S02]  /*68b0*/  UIMAD.WIDE.U32 UR6, UR5, UR40, URZ ;  /* 0x00000028050672a5 */ /* 0x000fe4000f8e00ff */
[----:B------:R-:W-:Y:S02]  /*68c0*/  USEL UR11, UR8, UR4, !UP2 ;  /* 0x00000004080b7287 */ /* 0x000fe4000d000000 */
[----:B------:R-:W-:Y:S02]  /*68d0*/  UIADD3 UR6, UPT, UPT, -UR5, URZ, URZ ;  /* 0x000000ff05067290 */ /* 0x000fe4000fffe1ff */
[----:B------:R-:W-:Y:S02]  /*68e0*/  UIADD3 UR10, UPT, UPT, -UR11, URZ, URZ ;  /* 0x000000ff0b0a7290 */ /* 0x000fe4000fffe1ff */
[----:B------:R-:W-:Y:S02]  /*68f0*/  UIMAD UR6, UR42, UR6, UR37 ;  /* 0x000000062a0672a4 */ /* 0x000fe4000f8e0225 */
[----:B------:R-:W-:Y:S01]  /*6900*/  UIMAD UR10, UR39, UR10, UR8 ;  /* 0x0000000a270a72a4 */ /* 0x000fe2000f8e0208 */
[----:B------:R-:W-:Y:S01]  /*6910*/  @!UP0 UMOV UR4, UR7 ;  /* 0x0000000700048c82 */ /* 0x000fe20008000000 */
[----:B------:R-:W-:Y:S02]  /*6920*/  UIADD3 UR7, UPT, UPT, -UR8, URZ, URZ ;  /* 0x000000ff08077290 */ /* 0x000fe4000fffe1ff */
[----:B------:R-:W-:Y:S04]  /*6930*/  @!UP0 USHF.R.U32.HI UR4, URZ, UR41, UR4 ;  /* 0x00000029ff048299 */ /* 0x000fe80008011604 */
[----:B------:R-:W-:Y:S04]  /*6940*/  @!UP0 USEL UR4, UR5, UR4, !UP2 ;  /* 0x0000000405048287 */ /* 0x000fe8000d000000 */
[----:B------:R-:W-:Y:S02]  /*6950*/  @!UP0 UIMAD UR9, UR9, UR10, UR4 ;  /* 0x0000000a090982a4 */ /* 0x000fe4000f8e0204 */
[----:B------:R-:W-:Y:S02]  /*6960*/  @!UP0 UIADD3 UR10, UPT, UPT, UR11, -UR4, URZ ;  /* 0x800000040b0a8290 */ /* 0x000fe4000fffe0ff */
[----:B------:R-:W-:Y:S02]  /*6970*/  UIMAD UR4, UR54, UR7, UR36 ;  /* 0x00000007360472a4 */ /* 0x000fe4000f8e0224 */
[----:B------:R-:W-:Y:S03]  /*6980*/  @!UP0 UIMAD UR8, UR10, UR39, UR5 ;  /* 0x000000270a0882a4 */ /* 0x000fe6000f8e0205 */
[----:B------:R-:W-:Y:S02]  /*6990*/  @!UP0 UMOV UR5, UR9 ;  /* 0x0000000900058c82 */ /* 0x000fe40008000000 */
[----:B------:R-:W-:Y:S02]  /*69a0*/  UIMAD UR37, UR5, UR42, UR6 ;  /* 0x0000002a052572a4 */ /* 0x000fe4000f8e0206 */
[----:B------:R-:W-:Y:S11]  /*69b0*/  UIMAD UR36, UR8, UR54, UR4 ;  /* 0x00000036082472a4 */ /* 0x000ff6000f8e0204 */
[----:B------:R-:W-:Y:S01]  /*69c0*/  @!UPT UIADD3 URZ, UPT, UPT, URZ, URZ, URZ ;  /* 0x000000fffffff290 */ /* 0x000fe2000fffe0ff */
.L_x_105:
[----:B------:R-:W-:Y:S01]  /*69d0*/  UISETP.NE.AND UP0, UPT, UR38, 0x1, UPT ;  /* 0x000000012600788c */ /* 0x000fe2000bf05270 */
[----:B------:R-:W-:Y:S01]  /*69e0*/  @P0 SHF.R.U32.HI R4, RZ, 0x10, R5 ;  /* 0x00000010ff040819 */ /* 0x000fe20000011605 */
[----:B------:R-:W-:Y:S02]  /*69f0*/  UIADD3 UR11, UPT, UPT, UR46, 0x200, URZ ;  /* 0x000002002e0b7890 */ /* 0x000fe4000fffe0ff */
[----:B------:R-:W-:Y:S01]  /*6a00*/  USHF.L.U32 UR47, UR19, 0x6, URZ ;  /* 0x00000006132f7899 */ /* 0x000fe200080006ff */
[----:B------:R-:W-:Y:S06]  /*6a10*/  @P0 R2UR UR61, R4 ;  /* 0x00000000043d02ca */ /* 0x000fec00000e0000 */
[----:B------:R-:W1:Y:S01]  /*6a20*/  @!UP0 LDCU.128 UR12, c[0x0][0xc10] ;  /* 0x00018200ff0c87ac */ /* 0x000e620008000c00 */
[----:B------:R-:W2:Y:S01]  /*6a30*/  @!UP0 LDCU UR5, c[0x0][0xc0c] ;  /* 0x00018180ff0587ac */ /* 0x000ea20008000800 */
[----:B------:R-:W3:Y:S01]  /*6a40*/  @!UP0 LDCU UR10, c[0x0][0xc20] ;  /* 0x00018400ff0a87ac */ /* 0x000ee20008000800 */
[----:B-1----:R-:W-:Y:S02]  /*6a50*/  UIMAD.WIDE.U32 UR8, UR37, UR12, URZ ;  /* 0x0000000c250872a5 */ /* 0x002fe4000f8e00ff */
[----:B------:R-:W-:Y:S02]  /*6a60*/  UIMAD.WIDE.U32 UR6, UR36, UR15, URZ ;  /* 0x0000000f240672a5 */ /* 0x000fe4000f8e00ff */
[----:B------:R-:W-:Y:S03]  /*6a70*/  @!UP0 UISETP.NE.AND UP1, UPT, UR14, 0x1, UPT ;  /* 0x000000010e00888c */ /* 0x000fe6000bf25270 */
[----:B------:R-:W-:Y:S01]  /*6a80*/  @!UP0 UMOV UR4, UR9 ;  /* 0x0000000900048c82 */ /* 0x000fe20008000000 */
[----:B--2---:R-:W-:Y:S02]  /*6a90*/  @!UP0 UISETP.NE.AND UP2, UPT, UR5, 0x1, UPT ;  /* 0x000000010500888c */ /* 0x004fe4000bf45270 */
[----:B------:R-:W-:Y:S01]  /*6aa0*/  @!UP0 USHF.R.U32.HI UR4, URZ, UR13, UR4 ;  /* 0x0000000dff048299 */ /* 0x000fe20008011604 */
[----:B------:R-:W-:Y:S02]  /*6ab0*/  @!UP0 UMOV UR6, UR7 ;  /* 0x0000000700068c82 */ /* 0x000fe40008000000 */
[----:B---3--:R-:W-:Y:S02]  /*6ac0*/  @!UP0 USHF.R.U32.HI UR6, URZ, UR10, UR6 ;  /* 0x0000000aff068299 */ /* 0x008fe40008011606 */
[----:B------:R-:W-:Y:S02]  /*6ad0*/  @!UP0 USEL UR7, UR37, UR4, !UP2 ;  /* 0x0000000425078287 */ /* 0x000fe4000d000000 */
[----:B------:R-:W-:Y:S04]  /*6ae0*/  @!UP0 USEL UR6, UR36, UR6, !UP1 ;  /* 0x0000000624068287 */ /* 0x000fe8000c800000 */
[----:B------:R-:W-:Y:S02]  /*6af0*/  @!UP0 UIADD3 UR4, UPT, UPT, -UR7, UR6, URZ ;  /* 0x0000000607048290 */ /* 0x000fe4000fffe1ff */
[----:B------:R-:W-:Y:S02]  /*6b00*/  @!UP0 UIADD3 UR6, UPT, UPT, UR7, -UR6, URZ ;  /* 0x8000000607068290 */ /* 0x000fe4000fffe0ff */
[----:B------:R-:W-:Y:S02]  /*6b10*/  @!UP0 UIMAD UR37, UR4, UR5, UR37 ;  /* 0x00000005042582a4 */ /* 0x000fe4000f8e0225 */
[----:B------:R-:W-:Y:S02]  /*6b20*/  @!UP0 UIMAD UR36, UR6, UR14, UR36 ;  /* 0x0000000e062482a4 */ /* 0x000fe4000f8e0224 */
[----:B------:R-:W-:Y:S09]  /*6b30*/  ULOP3.LUT UP0, URZ, UR11, 0x1b0, URZ, 0xc0, !UPT ;  /* 0x000001b00bff7892 */ /* 0x000ff2000f80c0ff */
[----:B------:R-:W-:Y:S05]  /*6b40*/  BRA.U !UP0, `(.L_x_106) ;  /* 0x00000001087c7547 */ /* 0x000fea000b800000 */
[----:B------:R-:W1:Y:S01]  /*6b50*/  LDCU.64 UR8, c[0x4][0x80] ;  /* 0x01001000ff0877ac */ /* 0x000e620008000a00 */
[----:B------:R-:W-:Y:S01]  /*6b60*/  MOV R16, 0x0 ;  /* 0x0000000000107802 */ /* 0x000fe20000000f00 */
[----:B------:R-:W-:Y:S02]  /*6b70*/  HFMA2 R12, -RZ, RZ, 0, 5.9604644775390625e-08 ;  /* 0x00000001ff0c7431 */ /* 0x000fe400000001ff */
[----:B------:R-:W-:Y:S01]  /*6b80*/  IMAD.MOV.U32 R8, RZ, RZ, 0x70 ;  /* 0x00000070ff087424 */ /* 0x000fe200078e00ff */
[----:B------:R2:W3:Y:S01]  /*6b90*/  LDC.64 R14, c[0x4][R16] ;  /* 0x01000000100e7b82 */ /* 0x0004e20000000a00 */
[----:B------:R-:W4:Y:S01]  /*6ba0*/  LDCU.64 UR6, c[0x4][0x88] ;  /* 0x01001100ff0677ac */ /* 0x000f220008000a00 */
[----:B------:R-:W-:Y:S01]  /*6bb0*/  IMAD.MOV.U32 R13, RZ, RZ, RZ ;  /* 0x000000ffff0d7224 */ /* 0x000fe200078e00ff */
[----:B------:R-:W2:Y:S01]  /*6bc0*/  LDCU.64 UR4, c[0x4][0x8] ;  /* 0x01000100ff0477ac */ /* 0x000ea20008000a00 */
[----:B-1----:R-:W-:Y:S01]  /*6bd0*/  MOV R5, UR9 ;  /* 0x0000000900057c02 */ /* 0x002fe20008000f00 */
[----:B------:R-:W-:Y:S01]  /*6be0*/  IMAD.U32 R4, RZ, RZ, UR8 ;  /* 0x00000008ff047e24 */ /* 0x000fe2000f8e00ff */
[----:B----4-:R-:W-:Y:S01]  /*6bf0*/  MOV R7, UR7 ;  /* 0x0000000700077c02 */ /* 0x010fe20008000f00 */
[----:B------:R-:W-:Y:S01]  /*6c00*/  IMAD.U32 R6, RZ, RZ, UR6 ;  /* 0x00000006ff067e24 */ /* 0x000fe2000f8e00ff */
[----:B--2---:R-:W-:Y:S01]  /*6c10*/  MOV R11, UR5 ;  /* 0x00000005000b7c02 */ /* 0x004fe20008000f00 */
[----:B------:R-:W-:Y:S02]  /*6c20*/  IMAD.U32 R10, RZ, RZ, UR4 ;  /* 0x00000004ff0a7e24 */ /* 0x000fe4000f8e00ff */
[----:B------:R-:W-:Y:S07]  /*6c30*/  LEPC R20, `(.L_x_107) ;  /* 0x000000001014794e */ /* 0x000fee0000000000 */
[----:B---3-5:R-:W-:Y:S05]  /*6c40*/  CALL.ABS.NOINC R14 ;  /* 0x000000000e007343 */ /* 0x028fea0003c00000 */
.L_x_107:
[----:B------:R-:W1:Y:S01]  /*6c50*/  LDCU.64 UR8, c[0x4][0x80] ;  /* 0x01001000ff0877ac */ /* 0x000e620008000a00 */
[----:B------:R-:W2:Y:S01]  /*6c60*/  LDC.64 R16, c[0x4][R16] ;  /* 0x0100000010107b82 */ /* 0x000ea20000000a00 */
[----:B------:R-:W-:Y:S02]  /*6c70*/  HFMA2 R12, -RZ, RZ, 0, 5.9604644775390625e-08 ;  /* 0x00000001ff0c7431 */ /* 0x000fe400000001ff */
[----:B------:R-:W-:Y:S02]  /*6c80*/  IMAD.MOV.U32 R8, RZ, RZ, 0x70 ;  /* 0x00000070ff087424 */ /* 0x000fe400078e00ff */
[----:B------:R-:W-:Y:S01]  /*6c90*/  IMAD.MOV.U32 R13, RZ, RZ, RZ ;  /* 0x000000ffff0d7224 */ /* 0x000fe200078e00ff */
[----:B------:R-:W3:Y:S01]  /*6ca0*/  LDCU.64 UR6, c[0x4][0x88] ;  /* 0x01001100ff0677ac */ /* 0x000ee20008000a00 */
[----:B------:R-:W4:Y:S01]  /*6cb0*/  LDCU.64 UR4, c[0x4][0x8] ;  /* 0x01000100ff0477ac */ /* 0x000f220008000a00 */
[----:B-1----:R-:W-:Y:S02]  /*6cc0*/  MOV R4, UR8 ;  /* 0x0000000800047c02 */ /* 0x002fe40008000f00 */
[----:B------:R-:W-:Y:S02]  /*6cd0*/  MOV R5, UR9 ;  /* 0x0000000900057c02 */ /* 0x000fe40008000f00 */
[----:B---3--:R-:W-:Y:S01]  /*6ce0*/  MOV R7, UR7 ;  /* 0x0000000700077c02 */ /* 0x008fe20008000f00 */
[----:B------:R-:W-:Y:S01]  /*6cf0*/  IMAD.U32 R6, RZ, RZ, UR6 ;  /* 0x00000006ff067e24 */ /* 0x000fe2000f8e00ff */
[----:B----4-:R-:W-:Y:S01]  /*6d00*/  MOV R11, UR5 ;  /* 0x00000005000b7c02 */ /* 0x010fe20008000f00 */
[----:B------:R-:W-:Y:S02]  /*6d10*/  IMAD.U32 R10, RZ, RZ, UR4 ;  /* 0x00000004ff0a7e24 */ /* 0x000fe4000f8e00ff */
[----:B------:R-:W-:Y:S07]  /*6d20*/  LEPC R20, `(.L_x_106) ;  /* 0x000000001014794e */ /* 0x000fee0000000000 */
[----:B--2---:R-:W-:Y:S05]  /*6d30*/  CALL.ABS.NOINC R16 ;  /* 0x0000000010007343 */ /* 0x004fea0003c00000 */
.L_x_106:
[----:B------:R-:W-:Y:S01]  /*6d40*/  R2UR UR4, R60 ;  /* 0x000000003c0472ca */ /* 0x000fe200000e0000 */
[----:B------:R-:W-:Y:S01]  /*6d50*/  UISETP.NE.U32.AND UP0, UPT, UR62, URZ, UPT ;  /* 0x000000ff3e00728c */ /* 0x000fe2000bf05070 */
[----:B------:R-:W-:Y:S02]  /*6d60*/  ISETP.NE.U32.AND P4, PT, R54, RZ, PT ;  /* 0x000000ff3600720c */ /* 0x000fe40003f85070 */
[----:B------:R-:W-:Y:S01]  /*6d70*/  ISETP.NE.U32.AND P2, PT, RZ, UR56, PT ;  /* 0x00000038ff007c0c */ /* 0x000fe2000bf45070 */
[----:B------:R-:W-:Y:S01]  /*6d80*/  UISETP.NE.AND.EX UP1, UPT, UR63, URZ, UPT, UP0 ;  /* 0x000000ff3f00728c */ /* 0x000fe2000bf25300 */
[----:B------:R-:W-:Y:S01]  /*6d90*/  ISETP.NE.AND.EX P4, PT, R55, RZ, PT, P4 ;  /* 0x000000ff3700720c */ /* 0x000fe20003f85340 */
[----:B------:R-:W-:Y:S01]  /*6da0*/  UPLOP3.LUT UP0, UPT, UPT, UPT, UPT, 0x40, 0x4 ;  /* 0x000000000004789c */ /* 0x000fe20003f0e870 */
[----:B------:R-:W-:Y:S05]  /*6db0*/  ISETP.NE.AND.EX P2, PT, RZ, UR57, PT, P2 ;  /* 0x00000039ff007c0c */ /* 0x000fea000bf45320 */
[----:B------:R-:W-:Y:S06]  /*6dc0*/  UISETP.NE.AND UP2, UPT, UR4, URZ, UPT ;  /* 0x000000ff0400728c */ /* 0x000fec000bf45270 */
[----:B------:R-:W-:Y:S05]  /*6dd0*/  PLOP3.LUT P1, PT, PT, PT, UP2, 0x80, 0x8 ;  /* 0x000000000008781c */ /* 0x000fea0003f2f028 */
[----:B------:R-:W-:Y:S06]  /*6de0*/  @UP2 UPLOP3.LUT UP0, UPT, UPT, UPT, UP1, 0x80, 0x8 ;  /* 0x000000000008289c */ /* 0x000fec0003f0f010 */
[----:B------:R-:W-:Y:S01]  /*6df0*/  PLOP3.LUT P0, PT, PT, PT, UP0, 0x80, 0x8 ;  /* 0x000000000008781c */ /* 0x000fe20003f0f008 */
[----:B------:R-:W-:Y:S01]  /*6e00*/  @!UPT UIADD3 URZ, UPT, UPT, URZ, URZ, URZ ;  /* 0x000000fffffff290 */ /* 0x000fe2000fffe0ff */
[----:B------:R-:W-:Y:S11]  /*6e10*/  BRA.U !UP1, `(.L_x_108) ;  /* 0x00000001093c7547 */ /* 0x000ff6000b800000 */
[----:B------:R-:W-:Y:S01]  /*6e20*/  UISETP.NE.U32.AND UP0, UPT, UR56, URZ, UPT ;  /* 0x000000ff3800728c */ /* 0x000fe2000bf05070 */
[----:B------:R-:W-:Y:S01]  /*6e30*/  HFMA2 R0, -RZ, RZ, 0, 5.9604644775390625e-08 ;  /* 0x00000001ff007431 */ /* 0x000fe200000001ff */
[----:B------:R-:W1:Y:S01]  /*6e40*/  LDCU.64 UR8, c[0x0][0x358] ;  /* 0x00006b00ff0877ac */ /* 0x000e620008000a00 */
[----:B------:R-:W-:Y:S01]  /*6e50*/  IMAD.MOV.U32 R56, RZ, RZ, 0x1 ;  /* 0x00000001ff387424 */ /* 0x000fe200078e00ff */
[----:B------:R-:W-:Y:S06]  /*6e60*/  UISETP.NE.AND.EX UP0, UPT, UR57, URZ, UPT, UP0 ;  /* 0x000000ff3900728c */ /* 0x000fec000bf05300 */
[----:B------:R-:W-:Y:S05]  /*6e70*/  PLOP3.LUT P3, PT, PT, PT, UP0, 0x80, 0x8 ;  /* 0x000000000008781c */ /* 0x000fea0003f6f008 */
[----:B------:R-:W2:Y:S01]  /*6e80*/  @UP0 LDCU.64 UR4, c[0x0][0x988] ;  /* 0x00013100ff0407ac */ /* 0x000ea20008000a00 */
[----:B------:R-:W-:Y:S07]  /*6e90*/  @UP0 UIMAD UR6, UR45, UR62, URZ ;  /* 0x0000003e2d0602a4 */ /* 0x000fee000f8e02ff */
[----:B------:R-:W-:Y:S01]  /*6ea0*/  @!P3 PRMT R56, R0, 0x7610, R56 ;  /* 0x000076100038b816 */ /* 0x000fe20000000038 */
[----:B--2---:R-:W-:Y:S06]  /*6eb0*/  @UP0 UIMAD.WIDE UR4, UR6, 0x4, UR4 ;  /* 0x00000004060408a5 */ /* 0x004fec000f8e0204 */
[----:B------:R-:W-:Y:S01]  /*6ec0*/  IMAD.U32 R4, RZ, RZ, UR4 ;  /* 0x00000004ff047e24 */ /* 0x000fe2000f8e00ff */
[----:B------:R-:W-:Y:S04]  /*6ed0*/  MOV R5, UR5 ;  /* 0x0000000500057c02 */ /* 0x000fe80008000f00 */
[----:B------:R-:W2:Y:S01]  /*6ee0*/  @!UP0 LDCU UR4, c[0x0][0x980] ;  /* 0x00013000ff0487ac */ /* 0x000ea20008000800 */
[----:B-1---5:R1:W5:Y:S02]  /*6ef0*/  @P3 LDG.E R27, desc[UR8][R4.64] ;  /* 0x00000008041b3981 */ /* 0x022364000c1e1900 */
[----:B-12---:R-:W-:Y:S02]  /*6f00*/  @!P3 IMAD.U32 R27, RZ, RZ, UR4 ;  /* 0x00000004ff1bbe24 */ /* 0x006fe4000f8e00ff */
.L_x_108:
[----:B------:R-:W-:Y:S05]  /*6f10*/  @!P4 BRA `(.L_x_109) ;  /* 0x000000000024c947 */ /* 0x000fea0003800000 */
[----:B------:R-:W-:Y:S01]  /*6f20*/  ISETP.NE.U32.AND P3, PT, R52, RZ, PT ;  /* 0x000000ff3400720c */ /* 0x000fe20003f65070 */
[----:B------:R-:W1:Y:S03]  /*6f30*/  LDCU.64 UR4, c[0x0][0x358] ;  /* 0x00006b00ff0477ac */ /* 0x000e660008000a00 */
[----:B------:R-:W-:Y:S11]  /*6f40*/  ISETP.NE.AND.EX P3, PT, R53, RZ, PT, P3 ;  /* 0x000000ff3500720c */ /* 0x000ff60003f65330 */
[----:B------:R-:W-:Y:S02]  /*6f50*/  @!UPT UIADD3 URZ, UPT, UPT, URZ, URZ, URZ ;  /* 0x000000fffffff290 */ /* 0x000fe4000fffe0ff */
[----:B------:R-:W2:Y:S01]  /*6f60*/  @P3 LDC.64 R4, c[0x0][0x9a8] ;  /* 0x00026a00ff043b82 */ /* 0x000ea20000000a00 */
[----:B------:R-:W-:Y:S04]  /*6f70*/  @P3 IMAD R0, R54, UR45, RZ ;  /* 0x0000002d36003c24 */ /* 0x000fe8000f8e02ff */
[----:B--2---:R-:W-:Y:S05]  /*6f80*/  @P3 IMAD.WIDE R4, R0, 0x4, R4 ;  /* 0x0000000400043825 */ /* 0x004fea00078e0204 */
[----:B-1---5:R1:W5:Y:S02]  /*6f90*/  @P3 LDG.E R24, desc[UR4][R4.64] ;  /* 0x0000000404183981 */ /* 0x022364000c1e1900 */
[----:B-1----:R-:W2:Y:S02]  /*6fa0*/  @!P3 LDC R24, c[0x0][0x9a0] ;  /* 0x00026800ff18bb82 */ /* 0x002ea40000000800 */
.L_x_109:
[----:B------:R-:W-:Y:S01]  /*6fb0*/  ULOP3.LUT UR4, UR51, 0x1, URZ, 0x3c, !UPT ;  /* 0x0000000133047892 */ /* 0x000fe2000f8e3cff */
[----:B-----5:R-:W-:Y:S01]  /*6fc0*/  FSETP.NEU.AND P3, PT, R27, RZ, PT ;  /* 0x000000ff1b00720b */ /* 0x020fe20003f6d000 */
[----:B------:R-:W1:Y:S01]  /*6fd0*/  LDCU.128 UR8, c[0x0][0xb80] ;  /* 0x00017000ff0877ac */ /* 0x000e620008000c00 */
[----:B------:R-:W-:Y:S01]  /*6fe0*/  IMAD.U32 R79, RZ, RZ, UR48 ;  /* 0x00000030ff4f7e24 */ /* 0x000fe2000f8e00ff */
[----:B------:R-:W-:Y:S01]  /*6ff0*/  SEL R5, RZ, 0xffffffff, P2 ;  /* 0xffffffffff057807 */ /* 0x000fe20001000000 */
[----:B------:R-:W-:Y:S01]  /*7000*/  IMAD.SHL.U32 R76, R62, 0x10, RZ ;  /* 0x000000103e4c7824 */ /* 0x000fe200078e00ff */
[----:B------:R-:W-:Y:S01]  /*7010*/  @P1 LOP3.LUT P2, RZ, R56, 0xff, RZ, 0xc0, !PT ;  /* 0x000000ff38ff1812 */ /* 0x000fe2000784c0ff */
[----:B------:R-:W-:Y:S01]  /*7020*/  IMAD.U32 R32, RZ, RZ, UR4 ;  /* 0x00000004ff207e24 */ /* 0x000fe2000f8e00ff */
[----:B------:R-:W-:Y:S01]  /*7030*/  @P1 SEL R4, RZ, 0xffffffff, P3 ;  /* 0xffffffffff041807 */ /* 0x000fe20001800000 */
[----:B------:R-:W-:Y:S01]  /*7040*/  IMAD.SHL.U32 R79, R79, 0x2000, RZ ;  /* 0x000020004f4f7824 */ /* 0x000fe200078e00ff */
[----:B------:R-:W3:Y:S01]  /*7050*/  LDCU.128 UR16, c[0x0][0xb90] ;  /* 0x00017200ff1077ac */ /* 0x000ee20008000c00 */
[----:B------:R-:W-:Y:S01]  /*7060*/  IMAD.SHL.U32 R75, R61, 0x10, RZ ;  /* 0x000000103d4b7824 */ /* 0x000fe200078e00ff */
[----:B------:R-:W-:Y:S01]  /*7070*/  @P0 SEL R4, R5, R4, !P2 ;  /* 0x0000000405040207 */ /* 0x000fe20005000000 */
[----:B------:R-:W-:Y:S01]  /*7080*/  IMAD.IADD R78, R66, 0x1, R79 ;  /* 0x00000001424e7824 */ /* 0x000fe200078e024f */
[----:B------:R-:W-:Y:S01]  /*7090*/  LEA R74, R22, UR46, 0x3 ;  /* 0x0000002e164a7c11 */ /* 0x000fe2000f8e18ff */
[----:B------:R-:W-:Y:S01]  /*70a0*/  IMAD.MOV.U32 R80, RZ, RZ, 0x1 ;  /* 0x00000001ff507424 */ /* 0x000fe200078e00ff */
[----:B------:R-:W-:Y:S01]  /*70b0*/  @P1 LOP3.LUT R4, R4, 0x1, RZ, 0xc0, !PT ;  /* 0x0000000104041812 */ /* 0x000fe200078ec0ff */
[----:B------:R-:W-:Y:S01]  /*70c0*/  IMAD.IADD R77, R78, 0x1, R76 ;  /* 0x000000014e4d7824 */ /* 0x000fe200078e024c */
[----:B------:R-:W-:Y:S01]  /*70d0*/  SHF.L.U32 R3, R64, 0x1f, RZ ;  /* 0x0000001f40037819 */ /* 0x000fe200000006ff */
[----:B------:R-:W-:Y:S01]  /*70e0*/  USHF.L.U32 UR12, UR44, 0x6, URZ ;  /* 0x000000062c0c7899 */ /* 0x000fe200080006ff */
[----:B------:R-:W-:Y:S01]  /*70f0*/  ISETP.NE.U32.OR P5, PT, R4, 0x1, !P1 ;  /* 0x000000010400780c */ /* 0x000fe20004fa5470 */
[----:B------:R-:W-:Y:S01]  /*7100*/  IMAD.U32 R4, RZ, RZ, UR48 ;  /* 0x00000030ff047e24 */ /* 0x000fe2000f8e00ff */
[----:B------:R-:W4:Y:S01]  /*7110*/  LDCU UR13, c[0x0][0xba0] ;  /* 0x00017400ff0d77ac */ /* 0x000f220008000800 */
[----:B------:R-:W-:Y:S01]  /*7120*/  PLOP3.LUT P2, PT, PT, PT, UP1, 0x80, 0x8 ;  /* 0x000000000008781c */ /* 0x000fe20003f4f018 */
[----:B------:R-:W-:Y:S01]  /*7130*/  BSSY B1, `(.L_x_110) ;  /* 0x000004d000017945 */ /* 0x000fe20003800000 */
[----:B------:R-:W-:Y:S01]  /*7140*/  LOP3.LUT P4, R72, R56, 0xff, RZ, 0xc0, !PT ;  /* 0x000000ff38487812 */ /* 0x000fe2000788c0ff */
[----:B------:R-:W-:Y:S01]  /*7150*/  IMAD.U32 R71, RZ, RZ, UR12 ;  /* 0x0000000cff477e24 */ /* 0x000fe2000f8e00ff */
[----:B------:R-:W-:Y:S01]  /*7160*/  LEA R0, R4, UR46, 0x3 ;  /* 0x0000002e04007c11 */ /* 0x000fe2000f8e18ff */
[----:B------:R-:W-:Y:S01]  /*7170*/  IMAD.IADD R25, R23, 0x1, R2 ;  /* 0x0000000117197824 */ /* 0x000fe200078e0202 */
[----:B------:R-:W-:Y:S01]  /*7180*/  SEL R4, RZ, 0xffffffff, P3 ;  /* 0xffffffffff047807 */ /* 0x000fe20001800000 */
[----:B------:R-:W-:Y:S01]  /*7190*/  IMAD.U32 R81, RZ, RZ, UR48 ;  /* 0x00000030ff517e24 */ /* 0x000fe2000f8e00ff */
[----:B------:R-:W-:Y:S02]  /*71a0*/  P2R R73, PR, RZ, 0x20 ;  /* 0x00000020ff497803 */ /* 0x000fe40000000000 */
[----:B------:R-:W-:Y:S02]  /*71b0*/  CS2R R38, SRZ ;  /* 0x0000000000267805 */ /* 0x000fe4000001ff00 */
[----:B------:R-:W-:Y:S02]  /*71c0*/  @P5 SHF.L.U32 R9, R32, 0x1f, RZ ;  /* 0x0000001f20095819 */ /* 0x000fe400000006ff */
[----:B------:R-:W-:Y:S02]  /*71d0*/  CS2R R36, SRZ ;  /* 0x0000000000247805 */ /* 0x000fe4000001ff00 */
[----:B------:R-:W-:Y:S02]  /*71e0*/  CS2R R42, SRZ ;  /* 0x00000000002a7805 */ /* 0x000fe4000001ff00 */
[----:B------:R-:W-:Y:S01]  /*71f0*/  @P2 SEL R4, R5, R4, !P4 ;  /* 0x0000000405042207 */ /* 0x000fe20006000000 */
[----:B------:R-:W2:Y:S01]  /*7200*/  @P5 SYNCS.PHASECHK.TRANS64.TRYWAIT P1, [R0+URZ+0x100], R9 ;  /* 0x00010009000055a7 */ /* 0x000ea200080211ff */
[----:B-1----:R-:W-:Y:S01]  /*7210*/  UIMAD.WIDE.U32 UR4, UR12, UR9, URZ ;  /* 0x000000090c0472a5 */ /* 0x002fe2000f8e00ff */
[----:B------:R-:W-:Y:S01]  /*7220*/  CS2R R40, SRZ ;  /* 0x0000000000287805 */ /* 0x000fe2000001ff00 */
[----:B------:R-:W-:Y:S01]  /*7230*/  UISETP.NE.AND UP0, UPT, UR8, 0x1, UPT ;  /* 0x000000010800788c */ /* 0x000fe2000bf05270 */
[----:B------:R-:W-:Y:S01]  /*7240*/  IMAD.IADD R35, R78, 0x1, R75 ;  /* 0x000000014e237824 */ /* 0x000fe200078e024b */
[----:B------:R-:W-:Y:S01]  /*7250*/  USHF.R.U32.HI UR5, URZ, UR10, UR5 ;  /* 0x0000000aff057299 */ /* 0x000fe20008011605 */
[----:B------:R-:W-:Y:S01]  /*7260*/  IMAD.IADD R34, R65, 0x1, R77 ;  /* 0x0000000141227824 */ /* 0x000fe200078e024d */
[----:B------:R-:W-:Y:S02]  /*7270*/  LOP3.LUT R4, R4, 0x1, RZ, 0xc0, !PT ;  /* 0x0000000104047812 */ /* 0x000fe400078ec0ff */
[----:B------:R-:W-:Y:S01]  /*7280*/  CS2R R46, SRZ ;  /* 0x00000000002e7805 */ /* 0x000fe2000001ff00 */
[----:B------:R-:W-:Y:S01]  /*7290*/  USEL UR5, UR12, UR5, !UP0 ;  /* 0x000000050c057287 */ /* 0x000fe2000c000000 */
[----:B------:R-:W-:Y:S01]  /*72a0*/  CS2R R44, SRZ ;  /* 0x00000000002c7805 */ /* 0x000fe2000001ff00 */
[----:B------:R-:W-:Y:S01]  /*72b0*/  UISETP.NE.AND UP0, UPT, UR11, 0x1, UPT ;  /* 0x000000010b00788c */ /* 0x000fe2000bf05270 */
[----:B------:R-:W-:Y:S01]  /*72c0*/  CS2R R50, SRZ ;  /* 0x0000000000327805 */ /* 0x000fe2000001ff00 */
[----:B---3--:R-:W-:Y:S01]  /*72d0*/  UIMAD.WIDE.U32 UR6, UR5, UR16, URZ ;  /* 0x00000010050672a5 */ /* 0x008fe2000f8e00ff */
[----:B------:R-:W-:Y:S01]  /*72e0*/  CS2R R48, SRZ ;  /* 0x0000000000307805 */ /* 0x000fe2000001ff00 */
[----:B------:R-:W-:Y:S01]  /*72f0*/  IMAD R6, RZ, RZ, -UR5 ;  /* 0x80000005ff067e24 */ /* 0x000fe2000f8e02ff */
[----:B------:R1:W3:Y:S01]  /*7300*/  SYNCS.PHASECHK.TRANS64.TRYWAIT P0, [R74+URZ+0x150], R3 ;  /* 0x000150034a0075a7 */ /* 0x0002e200080011ff */
[----:B------:R-:W-:Y:S02]  /*7310*/  IMAD.U32 R70, RZ, RZ, UR5 ;  /* 0x00000005ff467e24 */ /* 0x000fe4000f8e00ff */
[----:B------:R-:W-:Y:S01]  /*7320*/  IMAD R71, R6, UR8, R71 ;  /* 0x0000000806477c24 */ /* 0x000fe2000f8e0247 */
[----:B------:R-:W-:Y:S02]  /*7330*/  UMOV UR4, UR7 ;  /* 0x0000000700047c82 */ /* 0x000fe40008000000 */
[----:B------:R-:W-:Y:S04]  /*7340*/  USHF.R.U32.HI UR4, URZ, UR17, UR4 ;  /* 0x00000011ff047299 */ /* 0x000fe80008011604 */
[----:B------:R-:W-:Y:S02]  /*7350*/  USEL UR4, UR5, UR4, !UP0 ;  /* 0x0000000405047287 */ /* 0x000fe4000c000000 */
[----:B------:R-:W-:Y:S02]  /*7360*/  UISETP.NE.AND UP0, UPT, UR18, 0x1, UPT ;  /* 0x000000011200788c */ /* 0x000fe4000bf05270 */
[----:B------:R-:W-:Y:S02]  /*7370*/  UIMAD.WIDE.U32 UR6, UR4, UR19, URZ ;  /* 0x00000013040672a5 */ /* 0x000fe4000f8e00ff */
[----:B------:R-:W-:Y:S02]  /*7380*/  IMAD.U32 R69, RZ, RZ, UR4 ;  /* 0x00000004ff457e24 */ /* 0x000fe4000f8e00ff */
[----:B------:R-:W-:Y:S01]  /*7390*/  PLOP3.LUT P2, PT, PT, PT, UP0, 0x80, 0x8 ;  /* 0x000000000008781c */ /* 0x000fe20003f4f008 */
[----:B------:R-:W-:Y:S02]  /*73a0*/  IMAD R7, RZ, RZ, -UR4 ;  /* 0x80000004ff077e24 */ /* 0x000fe4000f8e02ff */
[----:B------:R-:W-:Y:S01]  /*73b0*/  UMOV UR6, UR7 ;  /* 0x0000000700067c82 */ /* 0x000fe20008000000 */
[----:B------:R-:W-:Y:S01]  /*73c0*/  IMAD.U32 R68, RZ, RZ, UR4 ;  /* 0x00000004ff447e24 */ /* 0x000fe2000f8e00ff */
[----:B----4-:R-:W-:Y:S01]  /*73d0*/  USHF.R.U32.HI UR6, URZ, UR13, UR6 ;  /* 0x0000000dff067299 */ /* 0x010fe20008011606 */
[----:B------:R-:W-:Y:S05]  /*73e0*/  IMAD R70, R7, UR11, R70 ;  /* 0x0000000b07467c24 */ /* 0x000fea000f8e0246 */
[----:B------:R-:W-:Y:S02]  /*73f0*/  SEL R69, R69, UR6, !P2 ;  /* 0x0000000645457c07 */ /* 0x000fe4000d000000 */
[----:B------:R-:W-:Y:S03]  /*7400*/  ISETP.NE.U32.AND P2, PT, R4, 0x1, PT ;  /* 0x000000010400780c */ /* 0x000fe60003f45070 */
[----:B------:R-:W-:Y:S01]  /*7410*/  IMAD.MOV R5, RZ, RZ, -R69 ;  /* 0x000000ffff057224 */ /* 0x000fe200078e0a45 */
[----:B------:R-:W-:Y:S03]  /*7420*/  P2R R82, PR, RZ, 0x4 ;  /* 0x00000004ff527803 */ /* 0x000fe60000000000 */
[----:B------:R-:W-:Y:S01]  /*7430*/  IMAD R68, R5, UR18, R68 ;  /* 0x0000001205447c24 */ /* 0x000fe2000f8e0244 */
[----:B--2---:R-:W-:Y:S01]  /*7440*/  @P5 SEL R80, RZ, 0x1, !P1 ;  /* 0x00000001ff505807 */ /* 0x004fe20004800000 */
[----:B-1----:R-:W-:Y:S06]  /*7450*/  @!P5 BRA `(.L_x_111) ;  /* 0x000000000068d947 */ /* 0x002fec0003800000 */
[----:B------:R-:W-:Y:S01]  /*7460*/  ISETP.NE.AND P1, PT, R80, RZ, PT ;  /* 0x000000ff5000720c */ /* 0x000fe20003f25270 */
[----:B------:R-:W-:Y:S01]  /*7470*/  BSSY B0, `(.L_x_112) ;  /* 0x000000d000007945 */ /* 0x000fe20003800000 */
[----:B------:R-:W-:Y:S02]  /*7480*/  CS2R R50, SRZ ;  /* 0x0000000000327805 */ /* 0x000fe4000001ff00 */
[----:B------:R-:W-:Y:S02]  /*7490*/  CS2R R48, SRZ ;  /* 0x0000000000307805 */ /* 0x000fe4000001ff00 */
[----:B------:R-:W-:Y:S02]  /*74a0*/  CS2R R46, SRZ ;  /* 0x00000000002e7805 */ /* 0x000fe4000001ff00 */
[----:B------:R-:W-:Y:S02]  /*74b0*/  CS2R R44, SRZ ;  /* 0x00000000002c7805 */ /* 0x000fe4000001ff00 */
[----:B------:R-:W-:Y:S02]  /*74c0*/  CS2R R42, SRZ ;  /* 0x00000000002a7805 */ /* 0x000fe4000001ff00 */
[----:B------:R-:W-:Y:S02]  /*74d0*/  CS2R R40, SRZ ;  /* 0x0000000000287805 */ /* 0x000fe4000001ff00 */
[----:B------:R-:W-:Y:S02]  /*74e0*/  CS2R R38, SRZ ;  /* 0x0000000000267805 */ /* 0x000fe4000001ff00 */
[----:B------:R-:W-:Y:S01]  /*74f0*/  CS2R R36, SRZ ;  /* 0x0000000000247805 */ /* 0x000fe2000001ff00 */
[----:B------:R-:W-:Y:S06]  /*7500*/  @P1 BRA `(.L_x_113) ;  /* 0x00000000000c1947 */ /* 0x000fec0003800000 */
[----:B------:R-:W-:Y:S04]  /*7510*/  SHF.L.U32 R5, R32, 0x1f, RZ ;  /* 0x0000001f20057819 */ /* 0x000fe800000006ff */
[----:B------:R-:W1:Y:S02]  /*7520*/  SYNCS.PHASECHK.TRANS64.TRYWAIT P1, [R0+URZ+0x100], R5 ;  /* 0x00010005000075a7 */ /* 0x000e6400080211ff */
[----:B-1----:R-:W-:Y:S05]  /*7530*/  @!P1 BRA `(.L_x_114) ;  /* 0x0000002400309947 */ /* 0x002fea0003800000 */
.L_x_113:
[----:B------:R-:W-:Y:S05]  /*7540*/  BSYNC B0 ;  /* 0x0000000000007941 */ /* 0x000fea0003800000 */
.L_x_112:
[----:B------:R-:W-:Y:S01]  /*7550*/  ISETP.NE.AND P1, PT, R82, RZ, PT ;  /* 0x000000ff5200720c */ /* 0x000fe20003f25270 */
[----:B------:R-:W-:Y:S04]  /*7560*/  UIADD3 UR4, UPT, UPT, UR48, 0x1, URZ ;  /* 0x0000000130047890 */ /* 0x000fe8000fffe0ff */
[----:B------:R-:W-:Y:S04]  /*7570*/  UISETP.NE.AND UP0, UPT, UR4, 0x3, UPT ;  /* 0x000000030400788c */ /* 0x000fe8000bf05270 */
[----:B------:R-:W-:Y:S02]  /*7580*/  USEL UR5, URZ, 0x1, UP0 ;  /* 0x00000001ff057887 */ /* 0x000fe40008000000 */
[----:B------:R-:W-:Y:S02]  /*7590*/  USEL UR4, UR4, URZ, UP0 ;  /* 0x000000ff04047287 */ /* 0x000fe40008000000 */
[----:B------:R2:W4:Y:S02]  /*75a0*/  @P1 LDS.128 R48, [R78] ;  /* 0x000000004e301984 */ /* 0x0005240000000c00 */
[----:B------:R-:W-:Y:S02]  /*75b0*/  LOP3.LUT R32, R32, UR5, RZ, 0x3c, !PT ;  /* 0x0000000520207c12 */ /* 0x000fe4000f8e3cff */
[----:B------:R2:W1:Y:S01]  /*75c0*/  @P1 LDS.128 R44, [R77+0x10] ;  /* 0x000010004d2c1984 */ /* 0x0004620000000c00 */
[----:B------:R-:W-:Y:S03]  /*75d0*/  IMAD.U32 R81, RZ, RZ, UR4 ;  /* 0x00000004ff517e24 */ /* 0x000fe6000f8e00ff */
[----:B------:R2:W1:Y:S04]  /*75e0*/  @P1 LDS.128 R40, [R35+0x20] ;  /* 0x0000200023281984 */ /* 0x0004680000000c00 */
[----:B------:R2:W1:Y:S02]  /*75f0*/  @P1 LDS.128 R36, [R34+0x10] ;  /* 0x0000100022241984 */ /* 0x0004640000000c00 */
.L_x_111:
[----:B------:R-:W-:Y:S05]  /*7600*/  BSYNC B1 ;  /* 0x0000000000017941 */ /* 0x000fea0003800000 */
.L_x_110:
[----:B-1----:R-:W-:Y:S04]  /*7610*/  SHF.R.U32.HI R0, RZ, 0x15, R25 ;  /* 0x00000015ff007819 */ /* 0x002fe80000011619 */
[----:B------:R-:W-:Y:S01]  /*7620*/  LOP3.LUT P1, RZ, R0, 0x3, R57, 0x48, !PT ;  /* 0x0000000300ff7812 */ /* 0x000fe20007824839 */
[----:B------:R-:W-:Y:S01]  /*7630*/  @!UPT UIADD3 URZ, UPT, UPT, URZ, URZ, URZ ;  /* 0x000000fffffff290 */ /* 0x000fe2000fffe0ff */
[----:B---3--:R-:W-:Y:S11]  /*7640*/  @P0 BRA `(.L_x_115) ;  /* 0x0000000000080947 */ /* 0x008ff60003800000 */
[----:B------:R-:W1:Y:S02]  /*7650*/  SYNCS.PHASECHK.TRANS64.TRYWAIT P0, [R74+URZ+0x150], R3 ;  /* 0x000150034a0075a7 */ /* 0x000e6400080011ff */
[----:B-1----:R-:W-:Y:S05]  /*7660*/  @!P0 BRA `(.L_x_116) ;  /* 0x0000002000f88947 */ /* 0x002fea0003800000 */
.L_x_115:
[----:B------:R-:W-:Y:S05]  /*7670*/  @!P1 BRA `(.L_x_117) ;  /* 0x0000000000409947 */ /* 0x000fea0003800000 */
[----:B------:R-:W3:Y:S01]  /*7680*/  LDCU.64 UR8, c[0x4][0x70] ;  /* 0x01000e00ff0877ac */ /* 0x000ee20008000a00 */
[----:B-1----:R-:W-:Y:S01]  /*7690*/  MOV R3, 0x0 ;  /* 0x0000000000037802 */ /* 0x002fe20000000f00 */
[----:B------:R-:W-:Y:S02]  /*76a0*/  HFMA2 R12, -RZ, RZ, 0, 5.9604644775390625e-08 ;  /* 0x00000001ff0c7431 */ /* 0x000fe400000001ff */
[----:B------:R-:W-:Y:S02]  /*76b0*/  IMAD.MOV.U32 R8, RZ, RZ, 0x192 ;  /* 0x00000192ff087424 */ /* 0x000fe400078e00ff */
[----:B------:R-:W-:Y:S01]  /*76c0*/  IMAD.MOV.U32 R13, RZ, RZ, RZ ;  /* 0x000000ffff0d7224 */ /* 0x000fe200078e00ff */
[----:B------:R-:W1:Y:S01]  /*76d0*/  LDCU.64 UR6, c[0x4][0x78] ;  /* 0x01000f00ff0677ac */ /* 0x000e620008000a00 */
[----:B------:R-:W2:Y:S01]  /*76e0*/  LDC.64 R2, c[0x4][R3] ;  /* 0x0100000003027b82 */ /* 0x000ea20000000a00 */
[----:B------:R-:W5:Y:S01]  /*76f0*/  LDCU.64 UR4, c[0x4][0x10] ;  /* 0x01000200ff0477ac */ /* 0x000f620008000a00 */
[----:B---3--:R-:W-:Y:S01]  /*7700*/  MOV R5, UR9 ;  /* 0x0000000900057c02 */ /* 0x008fe20008000f00 */
[----:B------:R-:W-:Y:S01]  /*7710*/  IMAD.U32 R4, RZ, RZ, UR8 ;  /* 0x00000008ff047e24 */ /* 0x000fe2000f8e00ff */
[----:B-1----:R-:W-:Y:S01]  /*7720*/  MOV R7, UR7 ;  /* 0x0000000700077c02 */ /* 0x002fe20008000f00 */
[----:B------:R-:W-:Y:S01]  /*7730*/  IMAD.U32 R6, RZ, RZ, UR6 ;  /* 0x00000006ff067e24 */ /* 0x000fe2000f8e00ff */
[----:B-----5:R-:W-:Y:S01]  /*7740*/  MOV R11, UR5 ;  /* 0x00000005000b7c02 */ /* 0x020fe20008000f00 */
[----:B------:R-:W-:Y:S02]  /*7750*/  IMAD.U32 R10, RZ, RZ, UR4 ;  /* 0x00000004ff0a7e24 */ /* 0x000fe4000f8e00ff */
[----:B------:R-:W-:Y:S07]  /*7760*/  LEPC R20, `(.L_x_117) ;  /* 0x000000001014794e */ /* 0x000fee0000000000 */
[----:B--2-4-:R-:W-:Y:S05]  /*7770*/  CALL.ABS.NOINC R2 ;  /* 0x0000000002007343 */ /* 0x014fea0003c00000 */
.L_x_117:
[----:B----4-:R-:W-:Y:S01]  /*7780*/  LOP3.LUT R20, R48, 0xffffe000, RZ, 0xc0, !PT ;  /* 0xffffe00030147812 */ /* 0x010fe200078ec0ff */
[----:B------:R-:W-:Y:S05]  /*7790*/  WARPSYNC.ALL ;  /* 0x0000000000007948 */ /* 0x000fea0003800000 */
[----:B------:R-:W-:Y:S01]  /*77a0*/  R2UR UR4, R25 ;  /* 0x00000000190472ca */ /* 0x000fe200000e0000 */
[----:B------:R-:W-:Y:S01]  /*77b0*/  BSSY.RECONVERGENT B0, `(.L_x_118) ;  /* 0x0000060000007945 */ /* 0x000fe20003800200 */
[----:B------:R-:W-:Y:S02]  /*77c0*/  LOP3.LUT R21, R49, 0xffffe000, RZ, 0xc0, !PT ;  /* 0xffffe00031157812 */ /* 0x000fe400078ec0ff */
[----:B------:R-:W-:Y:S02]  /*77d0*/  LOP3.LUT R26, R50, 0xffffe000, RZ, 0xc0, !PT ;  /* 0xffffe000321a7812 */ /* 0x000fe400078ec0ff */
[----:B------:R-:W-:Y:S02]  /*77e0*/  LOP3.LUT R33, R44, 0xffffe000, RZ, 0xc0, !PT ;  /* 0xffffe0002c217812 */ /* 0x000fe400078ec0ff */
[----:B------:R-:W-:Y:S05]  /*77f0*/  ISETP.NE.AND P0, PT, R67, RZ, PT ;  /* 0x000000ff4300720c */ /* 0x000fea0003f05270 */
[----:B------:R-:W3:Y:S02]  /*7800*/  LDTM.x16 R4, tmem[UR4] ;  /* 0x00000004000479ee */ /* 0x000ee40008240000 */
[C---:B---3--:R-:W-:Y:S01]  /*7810*/  FMUL R0, R24.reuse, R4 ;  /* 0x0000000418007220 */ /* 0x048fe20000400000 */
[C---:B------:R-:W-:Y:S01]  /*7820*/  FMUL R2, R24.reuse, R5 ;  /* 0x0000000518027220 */ /* 0x040fe20000400000 */
[C---:B-1----:R-:W-:Y:S01]  /*7830*/  FMUL R3, R24.reuse, R6 ;  /* 0x0000000618037220 */ /* 0x042fe20000400000 */
[----:B------:R-:W-:Y:S01]  /*7840*/  FMUL R7, R24, R7 ;  /* 0x0000000718077220 */ /* 0x000fe20000400000 */
[----:B------:R-:W-:Y:S01]  /*7850*/  FFMA R28, R27, R20, R0 ;  /* 0x000000141b1c7223 */ /* 0x000fe20000000000 */
[----:B------:R-:W-:Y:S01]  /*7860*/  LOP3.LUT R20, R51, 0xffffe000, RZ, 0xc0, !PT ;  /* 0xffffe00033147812 */ /* 0x000fe200078ec0ff */
[C---:B------:R-:W-:Y:S01]  /*7870*/  FFMA R29, R27.reuse, R21, R2 ;  /* 0x000000151b1d7223 */ /* 0x040fe20000000002 */
[----:B------:R-:W-:Y:S01]  /*7880*/  LOP3.LUT R21, R46, 0xffffe000, RZ, 0xc0, !PT ;  /* 0xffffe0002e157812 */ /* 0x000fe200078ec0ff */
[----:B------:R-:W-:Y:S01]  /*7890*/  FFMA R30, R27, R26, R3 ;  /* 0x0000001a1b1e7223 */ /* 0x000fe20000000003 */
[----:B------:R-:W-:Y:S01]  /*78a0*/  LOP3.LUT R26, R45, 0xffffe000, RZ, 0xc0, !PT ;  /* 0xffffe0002d1a7812 */ /* 0x000fe200078ec0ff */
[----:B------:R-:W-:Y:S01]  /*78b0*/  FFMA R31, R27, R20, R7 ;  /* 0x000000141b1f7223 */ /* 0x000fe20000000007 */
[----:B------:R-:W-:Y:S01]  /*78c0*/  LOP3.LUT R20, R47, 0xffffe000, RZ, 0xc0, !PT ;  /* 0xffffe0002f147812 */ /* 0x000fe200078ec0ff */
[C---:B------:R-:W-:Y:S01]  /*78d0*/  FMUL R4, R24.reuse, R8 ;  /* 0x0000000818047220 */ /* 0x040fe20000400000 */
[----:B------:R-:W-:Y:S01]  /*78e0*/  F2FP.TF32.F32.PACK_B R28, R28 ;  /* 0x0000001cff1c723e */ /* 0x000fe200024050ff */
[C---:B------:R-:W-:Y:S01]  /*78f0*/  FMUL R5, R24.reuse, R9 ;  /* 0x0000000918057220 */ /* 0x040fe20000400000 */
[----:B------:R-:W-:Y:S01]  /*7900*/  F2FP.TF32.F32.PACK_B R29, R29 ;  /* 0x0000001dff1d723e */ /* 0x000fe200024050ff */
[C---:B------:R-:W-:Y:S01]  /*7910*/  FMUL R6, R24.reuse, R10 ;  /* 0x0000000a18067220 */ /* 0x040fe20000400000 */
[----:B------:R-:W-:Y:S01]  /*7920*/  FMUL R11, R24, R11 ;  /* 0x0000000b180b7220 */ /* 0x000fe20000400000 */
[----:B------:R-:W-:Y:S01]  /*7930*/  F2FP.TF32.F32.PACK_B R30, R30 ;  /* 0x0000001eff1e723e */ /* 0x000fe200024050ff */
[C---:B------:R-:W-:Y:S01]  /*7940*/  FFMA R4, R27.reuse, R33, R4 ;  /* 0x000000211b047223 */ /* 0x040fe20000000004 */
[----:B------:R-:W-:Y:S01]  /*7950*/  F2FP.TF32.F32.PACK_B R31, R31 ;  /* 0x0000001fff1f723e */ /* 0x000fe200024050ff */
[C---:B------:R-:W-:Y:S01]  /*7960*/  FFMA R5, R27.reuse, R26, R5 ;  /* 0x0000001a1b057223 */ /* 0x040fe20000000005 */
[C---:B------:R-:W-:Y:S01]  /*7970*/  FFMA R6, R27.reuse, R21, R6 ;  /* 0x000000151b067223 */ /* 0x040fe20000000006 */
[----:B------:R-:W-:Y:S01]  /*7980*/  FFMA R7, R27, R20, R11 ;  /* 0x000000141b077223 */ /* 0x000fe2000000000b */
[----:B------:R-:W-:Y:S01]  /*7990*/  LOP3.LUT R33, R40, 0xffffe000, RZ, 0xc0, !PT ;  /* 0xffffe00028217812 */ /* 0x000fe200078ec0ff */
[----:B------:R1:W-:Y:S01]  /*79a0*/  STS.128 [R78], R28 ;  /* 0x0000001c4e007388 */ /* 0x0003e20000000c00 */
[----:B------:R-:W-:Y:S01]  /*79b0*/  LOP3.LUT R26, R41, 0xffffe000, RZ, 0xc0, !PT ;  /* 0xffffe000291a7812 */ /* 0x000fe200078ec0ff */
[C---:B------:R-:W-:Y:S01]  /*79c0*/  FMUL R8, R24.reuse, R12 ;  /* 0x0000000c18087220 */ /* 0x040fe20000400000 */
[----:B------:R-:W-:Y:S01]  /*79d0*/  FMUL R9, R24, R13 ;  /* 0x0000000d18097220 */ /* 0x000fe20000400000 */
[----:B------:R-:W-:Y:S01]  /*79e0*/  LOP3.LUT R21, R42, 0xffffe000, RZ, 0xc0, !PT ;  /* 0xffffe0002a157812 */ /* 0x000fe200078ec0ff */
[C---:B------:R-:W-:Y:S01]  /*79f0*/  FMUL R10, R24.reuse, R14 ;  /* 0x0000000e180a7220 */ /* 0x040fe20000400000 */
[----:B------:R-:W-:Y:S01]  /*7a00*/  LOP3.LUT R20, R43, 0xffffe000, RZ, 0xc0, !PT ;  /* 0xffffe0002b147812 */ /* 0x000fe200078ec0ff */
[----:B------:R-:W-:Y:S01]  /*7a10*/  FMUL R15, R24, R15 ;  /* 0x0000000f180f7220 */ /* 0x000fe20000400000 */
[----:B------:R-:W-:Y:S01]  /*7a20*/  F2FP.TF32.F32.PACK_B R4, R4 ;  /* 0x00000004ff04723e */ /* 0x000fe200024050ff */
[C---:B------:R-:W-:Y:S01]  /*7a30*/  FFMA R8, R27.reuse, R33, R8 ;  /* 0x000000211b087223 */ /* 0x040fe20000000008 */
[----:B------:R-:W-:Y:S01]  /*7a40*/  F2FP.TF32.F32.PACK_B R5, R5 ;  /* 0x00000005ff05723e */ /* 0x000fe200024050ff */
[C---:B------:R-:W-:Y:S01]  /*7a50*/  FFMA R9, R27.reuse, R26, R9 ;  /* 0x0000001a1b097223 */ /* 0x040fe20000000009 */
[----:B------:R-:W-:Y:S01]  /*7a60*/  F2FP.TF32.F32.PACK_B R6, R6 ;  /* 0x00000006ff06723e */ /* 0x000fe200024050ff */
[C---:B------:R-:W-:Y:S01]  /*7a70*/  FFMA R10, R27.reuse, R21, R10 ;  /* 0x000000151b0a7223 */ /* 0x040fe2000000000a */
[----:B------:R-:W-:Y:S01]  /*7a80*/  F2FP.TF32.F32.PACK_B R7, R7 ;  /* 0x00000007ff07723e */ /* 0x000fe200024050ff */
[----:B------:R-:W-:Y:S01]  /*7a90*/  FFMA R11, R27, R20, R15 ;  /* 0x000000141b0b7223 */ /* 0x000fe2000000000f */
[----:B------:R-:W-:Y:S01]  /*7aa0*/  LOP3.LUT R33, R36, 0xffffe000, RZ, 0xc0, !PT ;  /* 0xffffe00024217812 */ /* 0x000fe200078ec0ff */
[C---:B------:R-:W-:Y:S01]  /*7ab0*/  FMUL R12, R24.reuse, R16 ;  /* 0x00000010180c7220 */ /* 0x040fe20000400000 */
[----:B------:R-:W-:Y:S01]  /*7ac0*/  LOP3.LUT R26, R37, 0xffffe000, RZ, 0xc0, !PT ;  /* 0xffffe000251a7812 */ /* 0x000fe200078ec0ff */
[----:B------:R1:W-:Y:S01]  /*7ad0*/  STS.128 [R77+0x10], R4 ;  /* 0x000010044d007388 */ /* 0x0003e20000000c00 */
        /* <DEDUP_REMOVED lines=13> */
[----:B------:R-:W-:Y:S02]  /*7bb0*/  F2FP.TF32.F32.PACK_B R12, R12 ;  /* 0x0000000cff0c723e */ /* 0x000fe400024050ff */
[----:B------:R-:W-:Y:S01]  /*7bc0*/  F2FP.TF32.F32.PACK_B R13, R13 ;  /* 0x0000000dff0d723e */ /* 0x000fe200024050ff */
[----:B------:R1:W-:Y:S01]  /*7bd0*/  STS.128 [R35+0x20], R8 ;  /* 0x0000200823007388 */ /* 0x0003e20000000c00 */
[----:B------:R-:W-:Y:S02]  /*7be0*/  F2FP.TF32.F32.PACK_B R14, R14 ;  /* 0x0000000eff0e723e */ /* 0x000fe400024050ff */
[----:B------:R-:W-:Y:S05]  /*7bf0*/  F2FP.TF32.F32.PACK_B R15, R15 ;  /* 0x0000000fff0f723e */ /* 0x000fea00024050ff */
[----:B------:R1:W-:Y:S01]  /*7c00*/  STS.128 [R34+0x10], R12 ;  /* 0x0000100c22007388 */ /* 0x0003e20000000c00 */
[----:B------:R-:W-:Y:S01]  /*7c10*/  @!PT LDS RZ, [RZ] ;  /* 0x00000000fffff984 */ /* 0x000fe20000000800 */
[----:B------:R-:W-:Y:S01]  /*7c20*/  @!PT LDS RZ, [RZ] ;  /* 0x00000000fffff984 */ /* 0x000fe20000000800 */
[----:B------:R-:W-:Y:S01]  /*7c30*/  @!PT LDS RZ, [RZ] ;  /* 0x00000000fffff984 */ /* 0x000fe20000000800 */
[----:B------:R-:W-:Y:S01]  /*7c40*/  @!PT LDS RZ, [RZ] ;  /* 0x00000000fffff984 */ /* 0x000fe20000000800 */
[----:B------:R3:W-:Y:S07]  /*7c50*/  MEMBAR.ALL.CTA ;  /* 0x0000000000007992 */ /* 0x0007ee0000008000 */
[----:B---3--:R-:W3:Y:S02]  /*7c60*/  FENCE.VIEW.ASYNC.S ;  /* 0x00000000000073c6 */ /* 0x008ee40000000000 */
[----:B---3--:R-:W-:Y:S06]  /*7c70*/  BAR.SYNC.DEFER_BLOCKING 0x1, 0x80 ;  /* 0x0042000000007b1d */ /* 0x008fec0000010000 */
[----:B------:R-:W-:Y:S05]  /*7c80*/  @P0 BRA `(.L_x_119) ;  /* 0x0000000000480947 */ /* 0x000fea0003800000 */
[----:B------:R-:W3:Y:S01]  /*7c90*/  LDCU.64 UR14, c[0x0][0x348] ;  /* 0x00006900ff0e77ac */ /* 0x000ee20008000a00 */
[----:B------:R-:W-:Y:S02]  /*7ca0*/  R2UR UR6, R79 ;  /* 0x000000004f0672ca */ /* 0x000fe400000e0000 */
[----:B------:R-:W-:Y:S01]  /*7cb0*/  R2UR UR10, R71 ;  /* 0x00000000470a72ca */ /* 0x000fe200000e0000 */
[----:B------:R-:W-:Y:S01]  /*7cc0*/  UMOV UR9, UR47 ;  /* 0x0000002f00097c82 */ /* 0x000fe20008000000 */
[----:B------:R-:W-:Y:S01]  /*7cd0*/  R2UR UR11, R70 ;  /* 0x00000000460b72ca */ /* 0x000fe200000e0000 */
[----:B------:R-:W-:Y:S01]  /*7ce0*/  UIADD3 UR7, UPT, UPT, UR47, 0x20, URZ ;  /* 0x000000202f077890 */ /* 0x000fe2000fffe0ff */
[----:B------:R-:W-:Y:S02]  /*7cf0*/  R2UR UR12, R68 ;  /* 0x00000000440c72ca */ /* 0x000fe400000e0000 */
[----:B------:R-:W-:Y:S05]  /*7d00*/  R2UR UR13, R69 ;  /* 0x00000000450d72ca */ /* 0x000fea00000e0000 */
[----:B------:R-:W-:Y:S02]  /*7d10*/  UIADD3 UR6, UPT, UPT, UR46, UR6, URZ ;  /* 0x000000062e067290 */ /* 0x000fe4000fffe0ff */
[----:B---3--:R-:W-:Y:S02]  /*7d20*/  UIADD3 UR4, UP0, UPT, UR14, 0x780, URZ ;  /* 0x000007800e047890 */ /* 0x008fe4000ff1e0ff */
[----:B------:R-:W-:Y:S02]  /*7d30*/  UIADD3 UR8, UPT, UPT, UR6, 0x200, URZ ;  /* 0x0000020006087890 */ /* 0x000fe4000fffe0ff */
[----:B------:R-:W-:Y:S02]  /*7d40*/  UIADD3.X UR5, UPT, UPT, URZ, UR15, URZ, UP0, !UPT ;  /* 0x0000000fff057290 */ /* 0x000fe400087fe4ff */
[----:B------:R-:W-:Y:S07]  /*7d50*/  UIADD3 UR6, UPT, UPT, UR6, 0x1200, URZ ;  /* 0x0000120006067890 */ /* 0x000fee000fffe0ff */
[----:B------:R3:W-:Y:S02]  /*7d60*/  UTMASTG.5D.IM2COL [UR8], [UR4] ;  /* 0x00000008040073b5 */ /* 0x0007e40008060000 */
[----:B---3--:R-:W-:Y:S01]  /*7d70*/  UMOV UR8, UR6 ;  /* 0x0000000600087c82 */ /* 0x008fe20008000000 */
[----:B------:R-:W-:Y:S02]  /*7d80*/  UMOV UR9, UR7 ;  /* 0x0000000700097c82 */ /* 0x000fe40008000000 */
[----:B------:R3:W-:Y:S02]  /*7d90*/  UTMASTG.5D.IM2COL [UR8], [UR4] ;  /* 0x00000008040073b5 */ /* 0x0007e40008060000 */
[----:B---3--:R0:W-:Y:S02]  /*7da0*/  UTMACMDFLUSH ;  /* 0x00000000000079b7 */ /* 0x0081e40000000000 */
.L_x_119:
[----:B------:R-:W-:Y:S05]  /*7db0*/  BSYNC.RECONVERGENT B0 ;  /* 0x0000000000007941 */ /* 0x000fea0003800200 */
.L_x_118:
[----:B------:R-:W-:Y:S01]  /*7dc0*/  UIADD3 UR44, UPT, UPT, UR48, 0x1, URZ ;  /* 0x00000001302c7890 */ /* 0x000fe2000fffe0ff */
[----:B------:R-:W-:Y:S03]  /*7dd0*/  BSSY.RECONVERGENT B0, `(.L_x_120) ;  /* 0x0000005000007945 */ /* 0x000fe60003800200 */
[----:B------:R-:W-:Y:S04]  /*7de0*/  UISETP.NE.AND UP0, UPT, UR44, 0x3, UPT ;  /* 0x000000032c00788c */ /* 0x000fe8000bf05270 */
[----:B------:R-:W-:Y:S01]  /*7df0*/  USEL UR45, UR44, URZ, UP0 ;  /* 0x000000ff2c2d7287 */ /* 0x000fe20008000000 */
[----:B------:R-:W-:Y:S11]  /*7e00*/  @P0 BRA `(.L_x_121) ;  /* 0x0000000000040947 */ /* 0x000ff60003800000 */
[----:B------:R-:W-:Y:S04]  /*7e10*/  DEPBAR.LE SB0, 0x1 ;  /* 0x000080400000791a */ /* 0x000fe80000000000 */
.L_x_121:
[----:B------:R-:W-:Y:S05]  /*7e20*/  BSYNC.RECONVERGENT B0 ;  /* 0x0000000000007941 */ /* 0x000fea0003800200 */
.L_x_120:
[----:B------:R-:W-:Y:S01]  /*7e30*/  BAR.SYNC.DEFER_BLOCKING 0x1, 0x80 ;  /* 0x0042000000007b1d */ /* 0x000fe20000010000 */
[----:B------:R-:W-:Y:S01]  /*7e40*/  ISETP.NE.AND P1, PT, R73, RZ, PT ;  /* 0x000000ff4900720c */ /* 0x000fe20003f25270 */
[----:B------:R-:W-:Y:S01]  /*7e50*/  UISETP.NE.AND UP0, UPT, UR50, URZ, UPT ;  /* 0x000000ff3200728c */ /* 0x000fe2000bf05270 */
[----:B------:R-:W-:Y:S11]  /*7e60*/  LEA R3, R81, UR46, 0x3 ;  /* 0x0000002e51037c11 */ /* 0x000ff6000f8e18ff */
[----:B-1----:R-:W-:Y:S01]  /*7e70*/  @P1 SHF.L.U32 R4, R32, 0x1f, RZ ;  /* 0x0000001f20041819 */ /* 0x002fe200000006ff */
[----:B------:R-:W-:Y:S06]  /*7e80*/  BRA.U !UP0, `(.L_x_122) ;  /* 0x0000000108247547 */ /* 0x000fec000b800000 */
[----:B------:R-:W1:Y:S01]  /*7e90*/  S2R R0, SR_CgaCtaId ;  /* 0x0000000000007919 */ /* 0x000e620000008800 */
[----:B------:R-:W-:Y:S01]  /*7ea0*/  IMAD.U32 R2, RZ, RZ, UR49 ;  /* 0x00000031ff027e24 */ /* 0x000fe2000f8e00ff */
[----:B------:R-:W-:Y:S04]  /*7eb0*/  UIADD3 UR4, UPT, UPT, UR49, 0x1, URZ ;  /* 0x0000000131047890 */ /* 0x000fe8000fffe0ff */
[----:B------:R-:W-:Y:S01]  /*7ec0*/  @P1 LEA R2, R2, UR46, 0x3 ;  /* 0x0000002e02021c11 */ /* 0x000fe2000f8e18ff */
[----:B------:R-:W-:Y:S04]  /*7ed0*/  UISETP.NE.AND UP0, UPT, UR4, 0x3, UPT ;  /* 0x000000030400788c */ /* 0x000fe8000bf05270 */
[----:B------:R-:W-:Y:S01]  /*7ee0*/  @P1 VIADD R5, R2, 0x118 ;  /* 0x0000011802051836 */ /* 0x000fe20000000000 */
[----:B------:R-:W-:Y:S04]  /*7ef0*/  USEL UR49, UR4, URZ, UP0 ;  /* 0x000000ff04317287 */ /* 0x000fe80008000000 */
[----:B-1----:R-:W-:Y:S04]  /*7f00*/  @P1 PRMT R0, R0, 0x654, R5 ;  /* 0x0000065400001816 */ /* 0x002fe80000000005 */
[----:B------:R1:W-:Y:S04]  /*7f10*/  @P1 SYNCS.ARRIVE.TRANS64.RED.A1T0 RZ, [R0+URZ], RZ ;  /* 0x000000ff00ff19a7 */ /* 0x0003e800081004ff */
.L_x_122:
[----:B------:R-:W3:Y:S01]  /*7f20*/  @P1 SYNCS.PHASECHK.TRANS64.TRYWAIT P0, [R3+URZ+0x100], R4 ;  /* 0x00010004030015a7 */ /* 0x000ee200080011ff */
[----:B------:R-:W-:Y:S01]  /*7f30*/  BSSY B1, `(.L_x_123) ;  /* 0x0000015000017945 */ /* 0x000fe20003800000 */
[----:B---3--:R-:W-:Y:S03]  /*7f40*/  @P1 SEL R80, RZ, 0x1, !P0 ;  /* 0x00000001ff501807 */ /* 0x008fe60004000000 */
[----:B------:R-:W-:Y:S05]  /*7f50*/  @!P1 BRA `(.L_x_124) ;  /* 0x0000000000489947 */ /* 0x000fea0003800000 */
[----:B------:R-:W-:Y:S01]  /*7f60*/  ISETP.NE.AND P1, PT, R82, RZ, PT ;  /* 0x000000ff5200720c */ /* 0x000fe20003f25270 */
[----:B------:R-:W-:Y:S01]  /*7f70*/  BSSY B0, `(.L_x_125) ;  /* 0x000000a000007945 */ /* 0x000fe20003800000 */
[----:B------:R-:W-:Y:S11]  /*7f80*/  ISETP.NE.AND P0, PT, R80, RZ, PT ;  /* 0x000000ff5000720c */ /* 0x000ff60003f05270 */
[----:B------:R-:W-:Y:S04]  /*7f90*/  @P1 IMAD R81, R81, 0x2000, R66 ;  /* 0x0000200051511824 */ /* 0x000fe800078e0242 */
[----:B------:R-:W-:Y:S01]  /*7fa0*/  @P1 IMAD.IADD R4, R76, 0x1, R81 ;  /* 0x000000014c041824 */ /* 0x000fe200078e0251 */
[----:B------:R-:W-:Y:S03]  /*7fb0*/  @P1 IADD3 R2, PT, PT, R75, R81, RZ ;  /* 0x000000514b021210 */ /* 0x000fe60007ffe0ff */
[----:B-1----:R-:W-:Y:S01]  /*7fc0*/  @P1 IMAD.IADD R0, R65, 0x1, R4 ;  /* 0x0000000141001824 */ /* 0x002fe200078e0204 */
[----:B------:R-:W-:Y:S06]  /*7fd0*/  @P0 BRA `(.L_x_126) ;  /* 0x00000000000c0947 */ /* 0x000fec0003800000 */
[----:B------:R-:W-:Y:S04]  /*7fe0*/  SHF.L.U32 R32, R32, 0x1f, RZ ;  /* 0x0000001f20207819 */ /* 0x000fe800000006ff */
[----:B------:R-:W1:Y:S02]  /*7ff0*/  SYNCS.PHASECHK.TRANS64.TRYWAIT P0, [R3+URZ+0x100], R32 ;  /* 0x00010020030075a7 */ /* 0x000e6400080011ff */
[----:B-1----:R-:W-:Y:S05]  /*8000*/  @!P0 BRA `(.L_x_127) ;  /* 0x0000001800a48947 */ /* 0x002fea0003800000 */
.L_x_126:
[----:B------:R-:W-:Y:S05]  /*8010*/  BSYNC B0 ;  /* 0x0000000000007941 */ /* 0x000fea0003800000 */
.L_x_125:
[----:B------:R-:W-:Y:S11]  /*8020*/  ISETP.NE.AND P0, PT, R82, RZ, PT ;  /* 0x000000ff5200720c */ /* 0x000ff60003f05270 */
[----:B------:R-:W-:Y:S02]  /*8030*/  @!UPT UIADD3 URZ, UPT, UPT, URZ, URZ, URZ ;  /* 0x000000fffffff290 */ /* 0x000fe4000fffe0ff */
[----:B------:R3:W4:Y:S04]  /*8040*/  @P0 LDS.128 R48, [R81] ;  /* 0x0000000051300984 */ /* 0x0007280000000c00 */
[----:B------:R3:W1:Y:S04]  /*8050*/  @P0 LDS.128 R40, [R2+0x20] ;  /* 0x0000200002280984 */ /* 0x0006680000000c00 */
[----:B------:R3:W1:Y:S04]  /*8060*/  @P0 LDS.128 R44, [R4+0x10] ;  /* 0x00001000042c0984 */ /* 0x0006680000000c00 */
[----:B------:R3:W1:Y:S02]  /*8070*/  @P0 LDS.128 R36, [R0+0x10] ;  /* 0x0000100000240984 */ /* 0x0006640000000c00 */
.L_x_124:
[----:B------:R-:W-:Y:S05]  /*8080*/  BSYNC B1 ;  /* 0x0000000000017941 */ /* 0x000fea0003800000 */
.L_x_123:
[----:B-1-3--:R-:W-:Y:S05]  /*8090*/  VIADD R0, R25, 0x10 ;  /* 0x0000001019007836 */ /* 0x00afea0000000000 */
[----:B------:R-:W-:Y:S04]  /*80a0*/  SHF.R.U32.HI R0, RZ, 0x15, R0 ;  /* 0x00000015ff007819 */ /* 0x000fe80000011600 */
[----:B------:R-:W-:Y:S11]  /*80b0*/  LOP3.LUT P0, RZ, R0, 0x3, R57, 0x48, !PT ;  /* 0x0000000300ff7812 */ /* 0x000ff60007804839 */
[----:B------:R-:W-:Y:S02]  /*80c0*/  @!UPT UIADD3 URZ, UPT, UPT, URZ, URZ, URZ ;  /* 0x000000fffffff290 */ /* 0x000fe4000fffe0ff */
[----:B------:R-:W-:Y:S05]  /*80d0*/  @!P0 BRA `(.L_x_128) ;  /* 0x0000000000408947 */ /* 0x000fea0003800000 */
[----:B------:R-:W1:Y:S01]  /*80e0*/  LDCU.64 UR8, c[0x4][0x70] ;  /* 0x01000e00ff0877ac */ /* 0x000e620008000a00 */
[----:B------:R-:W-:Y:S01]  /*80f0*/  MOV R3, 0x0 ;  /* 0x0000000000037802 */ /* 0x000fe20000000f00 */
[----:B------:R-:W-:Y:S02]  /*8100*/  HFMA2 R12, -RZ, RZ, 0, 5.9604644775390625e-08 ;  /* 0x00000001ff0c7431 */ /* 0x000fe400000001ff */
[----:B------:R-:W-:Y:S02]  /*8110*/  IMAD.MOV.U32 R8, RZ, RZ, 0x192 ;  /* 0x00000192ff087424 */ /* 0x000fe400078e00ff */
[----:B------:R-:W-:Y:S01]  /*8120*/  IMAD.MOV.U32 R13, RZ, RZ, RZ ;  /* 0x000000ffff0d7224 */ /* 0x000fe200078e00ff */
[----:B------:R-:W3:Y:S01]  /*8130*/  LDCU.64 UR6, c[0x4][0x78] ;  /* 0x01000f00ff0677ac */ /* 0x000ee20008000a00 */
[----:B------:R-:W2:Y:S01]  /*8140*/  LDC.64 R2, c[0x4][R3] ;  /* 0x0100000003027b82 */ /* 0x000ea20000000a00 */
[----:B------:R-:W5:Y:S01]  /*8150*/  LDCU.64 UR4, c[0x4][0x10] ;  /* 0x01000200ff0477ac */ /* 0x000f620008000a00 */
[----:B-1----:R-:W-:Y:S01]  /*8160*/  MOV R5, UR9 ;  /* 0x0000000900057c02 */ /* 0x002fe20008000f00 */
[----:B------:R-:W-:Y:S01]  /*8170*/  IMAD.U32 R4, RZ, RZ, UR8 ;  /* 0x00000008ff047e24 */ /* 0x000fe2000f8e00ff */
[----:B---3--:R-:W-:Y:S01]  /*8180*/  MOV R7, UR7 ;  /* 0x0000000700077c02 */ /* 0x008fe20008000f00 */
[----:B------:R-:W-:Y:S01]  /*8190*/  IMAD.U32 R6, RZ, RZ, UR6 ;  /* 0x00000006ff067e24 */ /* 0x000fe2000f8e00ff */
[----:B-----5:R-:W-:Y:S01]  /*81a0*/  MOV R11, UR5 ;  /* 0x00000005000b7c02 */ /* 0x020fe20008000f00 */
[----:B------:R-:W-:Y:S02]  /*81b0*/  IMAD.U32 R10, RZ, RZ, UR4 ;  /* 0x00000004ff0a7e24 */ /* 0x000fe4000f8e00ff */
[----:B------:R-:W-:Y:S07]  /*81c0*/  LEPC R20, `(.L_x_128) ;  /* 0x000000001014794e */ /* 0x000fee0000000000 */
[----:B--2-4-:R-:W-:Y:S05]  /*81d0*/  CALL.ABS.NOINC R2 ;  /* 0x0000000002007343 */ /* 0x014fea0003c00000 */
.L_x_128:
[----:B------:R-:W-:Y:S01]  /*81e0*/  ISETP.NE.AND P0, PT, R67, RZ, PT ;  /* 0x000000ff4300720c */ /* 0x000fe20003f05270 */
[----:B------:R-:W-:Y:S05]  /*81f0*/  WARPSYNC.ALL ;  /* 0x0000000000007948 */ /* 0x000fea0003800000 */
[----:B------:R-:W-:Y:S01]  /*8200*/  R2UR UR4, R25 ;  /* 0x00000000190472ca */ /* 0x000fe200000e0000 */
[----:B------:R-:W-:Y:S01]  /*8210*/  USHF.L.U32 UR6, UR45, 0xd, URZ ;  /* 0x0000000d2d067899 */ /* 0x000fe200080006ff */
[----:B----4-:R-:W-:Y:S01]  /*8220*/  LOP3.LUT R0, R48, 0xffffe000, RZ, 0xc0, !PT ;  /* 0xffffe00030007812 */ /* 0x010fe200078ec0ff */
[----:B------:R-:W-:Y:S01]  /*8230*/  BSSY.RECONVERGENT B0, `(.L_x_129) ;  /* 0x0000066000007945 */ /* 0x000fe20003800200 */
[----:B------:R-:W-:Y:S02]  /*8240*/  LOP3.LUT R2, R49, 0xffffe000, RZ, 0xc0, !PT ;  /* 0xffffe00031027812 */ /* 0x000fe400078ec0ff */
[----:B------:R-:W-:Y:S01]  /*8250*/  LOP3.LUT R3, R50, 0xffffe000, RZ, 0xc0, !PT ;  /* 0xffffe00032037812 */ /* 0x000fe200078ec0ff */
[----:B--2---:R-:W-:Y:S01]  /*8260*/  VIADD R77, R66, UR6 ;  /* 0x00000006424d7c36 */ /* 0x004fe20008000000 */
[----:B------:R-:W-:Y:S02]  /*8270*/  LOP3.LUT R20, R51, 0xffffe000, RZ, 0xc0, !PT ;  /* 0xffffe00033147812 */ /* 0x000fe400078ec0ff */
[----:B------:R-:W-:Y:S01]  /*8280*/  LOP3.LUT R21, R44, 0xffffe000, RZ, 0xc0, !PT ;  /* 0xffffe0002c157812 */ /* 0x000fe200078ec0ff */
[----:B------:R-:W-:Y:S01]  /*8290*/  IMAD.IADD R75, R75, 0x1, R77 ;  /* 0x000000014b4b7824 */ /* 0x000fe200078e024d */
[----:B------:R-:W-:Y:S01]  /*82a0*/  LOP3.LUT R26, R45, 0xffffe000, RZ, 0xc0, !PT ;  /* 0xffffe0002d1a7812 */ /* 0x000fe200078ec0ff */
[----:B------:R-:W1:Y:S01]  /*82b0*/  LDTM.x16 R4, tmem[UR4+0x10] ;  /* 0x00001004000479ee */ /* 0x000e620008240000 */
[----:B------:R-:W-:Y:S01]  /*82c0*/  LOP3.LUT R29, R46, 0xffffe000, RZ, 0xc0, !PT ;  /* 0xffffe0002e1d7812 */ /* 0x000fe200078ec0ff */
[----:B------:R-:W-:Y:S01]  /*82d0*/  NOP ;  /* 0x0000000000007918 */ /* 0x000fe20000000000 */
[----:B------:R-:W-:Y:S02]  /*82e0*/  IADD3 R74, PT, PT, R74, 0x160, RZ ;  /* 0x000001604a4a7810 */ /* 0x000fe40007ffe0ff */
[----:B------:R-:W-:Y:S02]  /*82f0*/  LOP3.LUT R28, R47, 0xffffe000, RZ, 0xc0, !PT ;  /* 0xffffe0002f1c7812 */ /* 0x000fe400078ec0ff */
[----:B------:R-:W-:Y:S02]  /*8300*/  IADD3 R76, PT, PT, R76, R77, RZ ;  /* 0x0000004d4c4c7210 */ /* 0x000fe40007ffe0ff */
[----:B------:R-:W-:Y:S02]  /*8310*/  LOP3.LUT R77, R74, 0xfefffff8, RZ, 0xc0, !PT ;  /* 0xfefffff84a4d7812 */ /* 0x000fe400078ec0ff */
[----:B------:R-:W-:Y:S01]  /*8320*/  LOP3.LUT R31, R40, 0xffffe000, RZ, 0xc0, !PT ;  /* 0xffffe000281f7812 */ /* 0x000fe200078ec0ff */
[----:B------:R-:W-:Y:S01]  /*8330*/  IMAD.IADD R74, R65, 0x1, R76 ;  /* 0x00000001414a7824 */ /* 0x000fe200078e024c */
[----:B------:R-:W-:Y:S01]  /*8340*/  LOP3.LUT R30, R41, 0xffffe000, RZ, 0xc0, !PT ;  /* 0xffffe000291e7812 */ /* 0x000fe200078ec0ff */
[----:B-1----:R1:W-:Y:S01]  /*8350*/  SYNCS.ARRIVE.TRANS64.RED.A1T0 RZ, [R77+URZ], RZ ;  /* 0x000000ff4dff79a7 */ /* 0x0023e200081004ff */
[----:B------:R-:W-:Y:S02]  /*8360*/  LOP3.LUT R33, R42, 0xffffe000, RZ, 0xc0, !PT ;  /* 0xffffe0002a217812 */ /* 0x000fe400078ec0ff */
[----:B------:R-:W-:Y:S02]  /*8370*/  LOP3.LUT R32, R43, 0xffffe000, RZ, 0xc0, !PT ;  /* 0xffffe0002b207812 */ /* 0x000fe400078ec0ff */
[----:B------:R-:W-:Y:S02]  /*8380*/  LOP3.LUT R35, R36, 0xffffe000, RZ, 0xc0, !PT ;  /* 0xffffe00024237812 */ /* 0x000fe400078ec0ff */
[----:B------:R-:W-:Y:S02]  /*8390*/  LOP3.LUT R34, R37, 0xffffe000, RZ, 0xc0, !PT ;  /* 0xffffe00025227812 */ /* 0x000fe400078ec0ff */
[----:B------:R-:W-:Y:S01]  /*83a0*/  LOP3.LUT R37, R38, 0xffffe000, RZ, 0xc0, !PT ;  /* 0xffffe00026257812 */ /* 0x000fe200078ec0ff */
[C---:B------:R-:W-:Y:S01]  /*83b0*/  FMUL R4, R24.reuse, R4 ;  /* 0x0000000418047220 */ /* 0x040fe20000400000 */
[C---:B------:R-:W-:Y:S01]  /*83c0*/  FMUL R5, R24.reuse, R5 ;  /* 0x0000000518057220 */ /* 0x040fe20000400000 */
[C---:B------:R-:W-:Y:S01]  /*83d0*/  FMUL R6, R24.reuse, R6 ;  /* 0x0000000618067220 */ /* 0x040fe20000400000 */
[C---:B------:R-:W-:Y:S01]  /*83e0*/  FMUL R7, R24.reuse, R7 ;  /* 0x0000000718077220 */ /* 0x040fe20000400000 */
[C---:B------:R-:W-:Y:S01]  /*83f0*/  FFMA R4, R27.reuse, R0, R4 ;  /* 0x000000001b047223 */ /* 0x040fe20000000004 */
[C---:B------:R-:W-:Y:S01]  /*8400*/  FFMA R5, R27.reuse, R2, R5 ;  /* 0x000000021b057223 */ /* 0x040fe20000000005 */
[C---:B------:R-:W-:Y:S01]  /*8410*/  FFMA R6, R27.reuse, R3, R6 ;  /* 0x000000031b067223 */ /* 0x040fe20000000006 */
[C---:B------:R-:W-:Y:S01]  /*8420*/  FFMA R7, R27.reuse, R20, R7 ;  /* 0x000000141b077223 */ /* 0x040fe20000000007 */
[C---:B------:R-:W-:Y:S01]  /*8430*/  FMUL R8, R24.reuse, R8 ;  /* 0x0000000818087220 */ /* 0x040fe20000400000 */
[C---:B------:R-:W-:Y:S01]  /*8440*/  FMUL R9, R24.reuse, R9 ;  /* 0x0000000918097220 */ /* 0x040fe20000400000 */
[C---:B------:R-:W-:Y:S01]  /*8450*/  FMUL R10, R24.reuse, R10 ;  /* 0x0000000a180a7220 */ /* 0x040fe20000400000 */
[C---:B------:R-:W-:Y:S01]  /*8460*/  FMUL R11, R24.reuse, R11 ;  /* 0x0000000b180b7220 */ /* 0x040fe20000400000 */
[----:B------:R-:W-:Y:S01]  /*8470*/  F2FP.TF32.F32.PACK_B R4, R4 ;  /* 0x00000004ff04723e */ /* 0x000fe200024050ff */
[C---:B------:R-:W-:Y:S01]  /*8480*/  FFMA R8, R27.reuse, R21, R8 ;  /* 0x000000151b087223 */ /* 0x040fe20000000008 */
[----:B------:R-:W-:Y:S01]  /*8490*/  F2FP.TF32.F32.PACK_B R5, R5 ;  /* 0x00000005ff05723e */ /* 0x000fe200024050ff */
[C---:B------:R-:W-:Y:S01]  /*84a0*/  FFMA R9, R27.reuse, R26, R9 ;  /* 0x0000001a1b097223 */ /* 0x040fe20000000009 */
[----:B------:R-:W-:Y:S01]  /*84b0*/  F2FP.TF32.F32.PACK_B R6, R6 ;  /* 0x00000006ff06723e */ /* 0x000fe200024050ff */
[C---:B------:R-:W-:Y:S01]  /*84c0*/  FFMA R10, R27.reuse, R29, R10 ;  /* 0x0000001d1b0a7223 */ /* 0x040fe2000000000a */
[----:B------:R-:W-:Y:S01]  /*84d0*/  F2FP.TF32.F32.PACK_B R7, R7 ;  /* 0x00000007ff07723e */ /* 0x000fe200024050ff */
[C---:B------:R-:W-:Y:S01]  /*84e0*/  FFMA R11, R27.reuse, R28, R11 ;  /* 0x0000001c1b0b7223 */ /* 0x040fe2000000000b */
[C---:B------:R-:W-:Y:S01]  /*84f0*/  FMUL R12, R24.reuse, R12 ;  /* 0x0000000c180c7220 */ /* 0x040fe20000400000 */
[----:B------:R-:W-:Y:S01]  /*8500*/  F2FP.TF32.F32.PACK_B R8, R8 ;  /* 0x00000008ff08723e */ /* 0x000fe200024050ff */
[C---:B------:R-:W-:Y:S01]  /*8510*/  FMUL R13, R24.reuse, R13 ;  /* 0x0000000d180d7220 */ /* 0x040fe20000400000 */
[----:B------:R1:W-:Y:S01]  /*8520*/  STS.128 [R66+UR6], R4 ;  /* 0x0000000442007988 */ /* 0x0003e20008000c06 */
        /* <DEDUP_REMOVED lines=8> */
[----:B------:R-:W-:Y:S01]  /*85b0*/  FFMA R15, R27, R32, R15 ;  /* 0x000000201b0f7223 */ /* 0x000fe2000000000f */
[C---:B------:R-:W-:Y:S01]  /*85c0*/  FMUL R16, R24.reuse, R16 ;  /* 0x0000001018107220 */ /* 0x040fe20000400000 */
[----:B------:R-:W-:Y:S01]  /*85d0*/  F2FP.TF32.F32.PACK_B R12, R12 ;  /* 0x0000000cff0c723e */ /* 0x000fe200024050ff */
[----:B------:R1:W-:Y:S01]  /*85e0*/  STS.128 [R76+0x10], R8 ;  /* 0x000010084c007388 */ /* 0x0003e20000000c00 */
[C---:B------:R-:W-:Y:S01]  /*85f0*/  FMUL R17, R24.reuse, R17 ;  /* 0x0000001118117220 */ /* 0x040fe20000400000 */
[----:B------:R-:W-:Y:S01]  /*8600*/  LOP3.LUT R36, R39, 0xffffe000, RZ, 0xc0, !PT ;  /* 0xffffe00027247812 */ /* 0x000fe200078ec0ff */
[C---:B------:R-:W-:Y:S01]  /*8610*/  FMUL R18, R24.reuse, R18 ;  /* 0x0000001218127220 */ /* 0x040fe20000400000 */
[----:B------:R-:W-:Y:S01]  /*8620*/  FMUL R19, R24, R19 ;  /* 0x0000001318137220 */ /* 0x000fe20000400000 */
[----:B------:R-:W-:Y:S01]  /*8630*/  F2FP.TF32.F32.PACK_B R13, R13 ;  /* 0x0000000dff0d723e */ /* 0x000fe200024050ff */
[C---:B------:R-:W-:Y:S01]  /*8640*/  FFMA R16, R27.reuse, R35, R16 ;  /* 0x000000231b107223 */ /* 0x040fe20000000010 */
[----:B------:R-:W-:Y:S01]  /*8650*/  F2FP.TF32.F32.PACK_B R14, R14 ;  /* 0x0000000eff0e723e */ /* 0x000fe200024050ff */
[C---:B------:R-:W-:Y:S01]  /*8660*/  FFMA R17, R27.reuse, R34, R17 ;  /* 0x000000221b117223 */ /* 0x040fe20000000011 */
[----:B------:R-:W-:Y:S01]  /*8670*/  F2FP.TF32.F32.PACK_B R15, R15 ;  /* 0x0000000fff0f723e */ /* 0x000fe200024050ff */
[C---:B------:R-:W-:Y:S01]  /*8680*/  FFMA R18, R27.reuse, R37, R18 ;  /* 0x000000251b127223 */ /* 0x040fe20000000012 */
[----:B------:R-:W-:Y:S01]  /*8690*/  FFMA R19, R27, R36, R19 ;  /* 0x000000241b137223 */ /* 0x000fe20000000013 */
[----:B------:R-:W-:Y:S02]  /*86a0*/  F2FP.TF32.F32.PACK_B R16, R16 ;  /* 0x00000010ff10723e */ /* 0x000fe400024050ff */
[----:B------:R1:W-:Y:S01]  /*86b0*/  STS.128 [R75+0x20], R12 ;  /* 0x0000200c4b007388 */ /* 0x0003e20000000c00 */
[----:B------:R-:W-:Y:S02]  /*86c0*/  F2FP.TF32.F32.PACK_B R17, R17 ;  /* 0x00000011ff11723e */ /* 0x000fe400024050ff */
        /* <DEDUP_REMOVED lines=8> */
[----:B--2---:R-:W2:Y:S02]  /*8750*/  FENCE.VIEW.ASYNC.S ;  /* 0x00000000000073c6 */ /* 0x004ea40000000000 */
[----:B--2---:R-:W-:Y:S06]  /*8760*/  BAR.SYNC.DEFER_BLOCKING 0x1, 0x80 ;  /* 0x0042000000007b1d */ /* 0x004fec0000010000 */
[----:B------:R-:W-:Y:S05]  /*8770*/  @P0 BRA `(.L_x_130) ;  /* 0x0000000000440947 */ /* 0x000fea0003800000 */
[----:B------:R-:W2:Y:S01]  /*8780*/  LDCU.64 UR14, c[0x0][0x348] ;  /* 0x00006900ff0e77ac */ /* 0x000ea20008000a00 */
[----:B------:R-:W-:Y:S02]  /*8790*/  R2UR UR10, R71 ;  /* 0x00000000470a72ca */ /* 0x000fe400000e0000 */
[----:B------:R-:W-:Y:S01]  /*87a0*/  R2UR UR11, R70 ;  /* 0x00000000460b72ca */ /* 0x000fe200000e0000 */
[----:B------:R-:W-:Y:S01]  /*87b0*/  UIADD3 UR7, UPT, UPT, UR46, UR6, URZ ;  /* 0x000000062e077290 */ /* 0x000fe2000fffe0ff */
[----:B------:R-:W-:Y:S01]  /*87c0*/  R2UR UR12, R68 ;  /* 0x00000000440c72ca */ /* 0x000fe200000e0000 */
[----:B------:R-:W-:Y:S01]  /*87d0*/  UIADD3 UR9, UPT, UPT, UR47, 0x10, URZ ;  /* 0x000000102f097890 */ /* 0x000fe2000fffe0ff */
[----:B------:R-:W-:Y:S01]  /*87e0*/  R2UR UR13, R69 ;  /* 0x00000000450d72ca */ /* 0x000fe200000e0000 */
[----:B------:R-:W-:Y:S02]  /*87f0*/  UIADD3 UR8, UPT, UPT, UR7, 0x200, URZ ;  /* 0x0000020007087890 */ /* 0x000fe4000fffe0ff */
[----:B------:R-:W-:Y:S02]  /*8800*/  UIADD3 UR7, UPT, UPT, UR7, 0x1200, URZ ;  /* 0x0000120007077890 */ /* 0x000fe4000fffe0ff */
[----:B--2---:R-:W-:Y:S02]  /*8810*/  UIADD3 UR4, UP0, UPT, UR14, 0x780, URZ ;  /* 0x000007800e047890 */ /* 0x004fe4000ff1e0ff */
[----:B------:R-:W-:Y:S02]  /*8820*/  UIADD3 UR14, UPT, UPT, UR47, 0x30, URZ ;  /* 0x000000302f0e7890 */ /* 0x000fe4000fffe0ff */
[----:B------:R-:W-:Y:S09]  /*8830*/  UIADD3.X UR5, UPT, UPT, URZ, UR15, URZ, UP0, !UPT ;  /* 0x0000000fff057290 */ /* 0x000ff200087fe4ff */
[----:B------:R2:W-:Y:S02]  /*8840*/  UTMASTG.5D.IM2COL [UR8], [UR4] ;  /* 0x00000008040073b5 */ /* 0x0005e40008060000 */
[----:B--2---:R-:W-:Y:S01]  /*8850*/  UMOV UR8, UR7 ;  /* 0x0000000700087c82 */ /* 0x004fe20008000000 */
[----:B------:R-:W-:Y:S02]  /*8860*/  UMOV UR9, UR14 ;  /* 0x0000000e00097c82 */ /* 0x000fe40008000000 */
[----:B------:R2:W-:Y:S02]  /*8870*/  UTMASTG.5D.IM2COL [UR8], [UR4] ;  /* 0x00000008040073b5 */ /* 0x0005e40008060000 */
[----:B--2---:R0:W-:Y:S02]  /*8880*/  UTMACMDFLUSH ;  /* 0x00000000000079b7 */ /* 0x0041e40000000000 */
.L_x_130:
[----:B------:R-:W-:Y:S05]  /*8890*/  BSYNC.RECONVERGENT B0 ;  /* 0x0000000000007941 */ /* 0x000fea0003800200 */
.L_x_129:
[----:B------:R-:W-:Y:S01]  /*88a0*/  UIADD3 UR4, UPT, UPT, UR45, 0x1, URZ ;  /* 0x000000012d047890 */ /* 0x000fe2000fffe0ff */
[----:B------:R-:W-:Y:S03]  /*88b0*/  BSSY.RECONVERGENT B0, `(.L_x_131) ;  /* 0x0000008000007945 */ /* 0x000fe60003800200 */
[----:B------:R-:W-:Y:S04]  /*88c0*/  UISETP.NE.AND UP0, UPT, UR4, 0x3, UPT ;  /* 0x000000030400788c */ /* 0x000fe8000bf05270 */
[----:B------:R-:W-:Y:S02]  /*88d0*/  UISETP.EQ.XOR UP1, UPT, UR44, 0x3, !UP0 ;  /* 0x000000032c00788c */ /* 0x000fe4000c722a70 */
[----:B------:R-:W-:Y:S02]  /*88e0*/  USEL UR48, UR4, URZ, UP0 ;  /* 0x000000ff04307287 */ /* 0x000fe40008000000 */
[----:B------:R-:W-:Y:S04]  /*88f0*/  USEL UR5, URZ, 0x1, !UP1 ;  /* 0x00000001ff057887 */ /* 0x000fe8000c800000 */
[----:B------:R-:W-:Y:S01]  /*8900*/  ULOP3.LUT UR51, UR51, UR5, URZ, 0x3c, !UPT ;  /* 0x0000000533337292 */ /* 0x000fe2000f8e3cff */
[----:B------:R-:W-:Y:S11]  /*8910*/  @P0 BRA `(.L_x_132) ;  /* 0x0000000000040947 */ /* 0x000ff60003800000 */
[----:B------:R-:W-:Y:S04]  /*8920*/  DEPBAR.LE SB0, 0x1 ;  /* 0x000080400000791a */ /* 0x000fe80000000000 */
.L_x_132:
[----:B------:R-:W-:Y:S05]  /*8930*/  BSYNC.RECONVERGENT B0 ;  /* 0x0000000000007941 */ /* 0x000fea0003800200 */
.L_x_131:
[----:B------:R-:W-:Y:S01]  /*8940*/  BAR.SYNC.DEFER_BLOCKING 0x1, 0x80 ;  /* 0x0042000000007b1d */ /* 0x000fe20000010000 */
[----:B------:R-:W-:Y:S01]  /*8950*/  UISETP.NE.AND UP0, UPT, UR50, -0x2, UPT ;  /* 0xfffffffe3200788c */ /* 0x000fe2000bf05270 */
[----:B------:R-:W-:Y:S08]  /*8960*/  IADD3 R0, PT, PT, R22, 0x1, RZ ;  /* 0x0000000116007810 */ /* 0x000ff00007ffe0ff */
[----:B------:R-:W-:Y:S05]  /*8970*/  BRA.U !UP0, `(.L_x_133) ;  /* 0x0000000108287547 */ /* 0x000fea000b800000 */
[----:B------:R-:W2:Y:S01]  /*8980*/  S2R R2, SR_CgaCtaId ;  /* 0x0000000000027919 */ /* 0x000ea20000008800 */
[----:B------:R-:W-:Y:S01]  /*8990*/  ISETP.NE.AND P0, PT, R73, RZ, PT ;  /* 0x000000ff4900720c */ /* 0x000fe20003f05270 */
[----:B------:R-:W-:Y:S01]  /*89a0*/  IMAD.U32 R3, RZ, RZ, UR49 ;  /* 0x00000031ff037e24 */ /* 0x000fe2000f8e00ff */
[----:B------:R-:W-:Y:S04]  /*89b0*/  UIADD3 UR4, UPT, UPT, UR49, 0x1, URZ ;  /* 0x0000000131047890 */ /* 0x000fe8000fffe0ff */
[----:B------:R-:W-:Y:S04]  /*89c0*/  UISETP.NE.AND UP0, UPT, UR4, 0x3, UPT ;  /* 0x000000030400788c */ /* 0x000fe8000bf05270 */
[----:B------:R-:W-:Y:S03]  /*89d0*/  USEL UR49, UR4, URZ, UP0 ;  /* 0x000000ff04317287 */ /* 0x000fe60008000000 */
[----:B------:R-:W-:Y:S05]  /*89e0*/  @P0 LEA R3, R3, UR46, 0x3 ;  /* 0x0000002e03030c11 */ /* 0x000fea000f8e18ff */
[----:B------:R-:W-:Y:S05]  /*89f0*/  @P0 VIADD R3, R3, 0x118 ;  /* 0x0000011803030836 */ /* 0x000fea0000000000 */
[----:B--2---:R-:W-:Y:S04]  /*8a00*/  @P0 PRMT R2, R2, 0x654, R3 ;  /* 0x0000065402020816 */ /* 0x004fe80000000003 */
[----:B------:R2:W-:Y:S03]  /*8a10*/  @P0 SYNCS.ARRIVE.TRANS64.RED.A1T0 RZ, [R2+URZ], RZ ;  /* 0x000000ff02ff09a7 */ /* 0x0005e600081004ff */
.L_x_133:
[----:B------:R-:W-:Y:S01]  /*8a20*/  R2UR UR5, R58 ;  /* 0x000000003a0572ca */ /* 0x000fe200000e0000 */
[----:B------:R-:W-:Y:S01]  /*8a30*/  UISETP.NE.AND UP0, UPT, UR60, URZ, UPT ;  /* 0x000000ff3c00728c */ /* 0x000fe2000bf05270 */
[----:B------:R-:W-:Y:S01]  /*8a40*/  R2UR UR4, R59 ;  /* 0x000000003b0472ca */ /* 0x000fe200000e0000 */
[----:B------:R-:W-:Y:S01]  /*8a50*/  UIADD3 UR50, UPT, UPT, UR50, 0x2, URZ ;  /* 0x0000000232327890 */ /* 0x000fe2000fffe0ff */
[C---:B------:R-:W-:Y:S01]  /*8a60*/  ISETP.NE.AND P0, PT, R0.reuse, 0x2, PT ;  /* 0x000000020000780c */ /* 0x040fe20003f05270 */
[----:B------:R-:W-:Y:S01]  /*8a70*/  UMOV UR45, UR61 ;  /* 0x0000003d002d7c82 */ /* 0x000fe20008000000 */
[----:B------:R-:W-:Y:S02]  /*8a80*/  LOP3.LUT R63, R63, 0x1, RZ, 0x3c, !PT ;  /* 0x000000013f3f7812 */ /* 0x000fe400078e3cff */
[----:B------:R-:W-:Y:S02]  /*8a90*/  SEL R3, RZ, 0x1, P0 ;  /* 0x00000001ff037807 */ /* 0x000fe40000000000 */
[----:B------:R-:W-:Y:S02]  /*8aa0*/  SEL R22, R0, RZ, P0 ;  /* 0x000000ff00167207 */ /* 0x000fe40000000000 */
[----:B------:R-:W-:Y:S01]  /*8ab0*/  LOP3.LUT R64, R64, R3, RZ, 0x3c, !PT ;  /* 0x0000000340407212 */ /* 0x000fe200078e3cff */
[----:B------:R-:W-:Y:S02]  /*8ac0*/  UIADD3 UR19, UPT, UPT, UR36, UR5, URZ ;  /* 0x0000000524137290 */ /* 0x000fe4000fffe0ff */
[----:B------:R-:W-:Y:S01]  /*8ad0*/  UIADD3 UR44, UPT, UPT, UR37, UR4, URZ ;  /* 0x00000004252c7290 */ /* 0x000fe2000fffe0ff */
[----:B------:R-:W-:Y:S11]  /*8ae0*/  BRA.U UP0, `(.L_x_134) ;  /* 0xffffffd900787547 */ /* 0x000ff6000b83ffff */
[----:B------:R-:W-:-:S13]  /*8af0*/  R2UR UR4, R60 ;  /* 0x000000003c0472ca */ /* 0x000fda00000e0000 */
[----:B------:R-:W-:-:S09]  /*8b00*/  UISETP.NE.AND UP0, UPT, UR4, URZ, UPT ;  /* 0x000000ff0400728c */ /* 0x000fd2000bf05270 */
[----:B------:R-:W-:Y:S05]  /*8b10*/  BRA.U !UP0, `(.L_x_135) ;  /* 0x0000000108487547 */ /* 0x000fea000b800000 */
[----:B------:R-:W3:Y:S02]  /*8b20*/  LDCU.64 UR4, c[0x0][0x990] ;  /* 0x00013200ff0477ac */ /* 0x000ee40008000a00 */
[----:B---3--:R-:W-:-:S04]  /*8b30*/  UISETP.NE.U32.AND UP0, UPT, UR4, URZ, UPT ;  /* 0x000000ff0400728c */ /* 0x008fc8000bf05070 */
[----:B------:R-:W-:-:S09]  /*8b40*/  UISETP.NE.AND.EX UP0, UPT, UR5, URZ, UPT, UP0 ;  /* 0x000000ff0500728c */ /* 0x000fd2000bf05300 */
[----:B------:R-:W-:Y:S05]  /*8b50*/  BRA.U UP0, `(.L_x_136) ;  /* 0x00000001000c7547 */ /* 0x000fea000b800000 */
[----:B------:R-:W-:-:S13]  /*8b60*/  FSETP.NEU.AND P0, PT, R27, RZ, PT ;  /* 0x000000ff1b00720b */ /* 0x000fda0003f0d000 */
[----:B------:R-:W-:Y:S05]  /*8b70*/  @!P0 EXIT ;  /* 0x000000000000894d */ /* 0x000fea0003800000 */
[----:B------:R-:W-:Y:S05]  /*8b80*/  BRA `(.L_x_135) ;  /* 0x00000000002c7947 */ /* 0x000fea0003800000 */
.L_x_136:
[----:B------:R-:W-:Y:S01]  /*8b90*/  ISETP.NE.AND P0, PT, R72, RZ, PT ;  /* 0x000000ff4800720c */ /* 0x000fe20003f05270 */
[----:B------:R-:W-:-:S12]  /*8ba0*/  BSSY.RECONVERGENT B0, `(.L_x_135) ;  /* 0x0000009000007945 */ /* 0x000fd80003800200 */
[----:B------:R-:W-:Y:S05]  /*8bb0*/  @P0 BRA `(.L_x_137) ;  /* 0x0000000000140947 */ /* 0x000fea0003800000 */
[----:B------:R-:W3:Y:S02]  /*8bc0*/  LDCU.64 UR4, c[0x0][0x988] ;  /* 0x00013100ff0477ac */ /* 0x000ee40008000a00 */
[----:B---3--:R-:W-:-:S04]  /*8bd0*/  ISETP.NE.U32.AND P0, PT, RZ, UR4, PT ;  /* 0x00000004ff007c0c */ /* 0x008fc8000bf05070 */
[----:B------:R-:W-:-:S13]  /*8be0*/  ISETP.NE.AND.EX P0, PT, RZ, UR5, PT, P0 ;  /* 0x00000005ff007c0c */ /* 0x000fda000bf05300 */
[----:B------:R-:W-:Y:S05]  /*8bf0*/  @!P0 EXIT ;  /* 0x000000000000894d */ /* 0x000fea0003800000 */
[----:B------:R-:W-:Y:S05]  /*8c00*/  BRA `(.L_x_138) ;  /* 0x0000000000087947 */ /* 0x000fea0003800000 */
.L_x_137:
[----:B------:R-:W-:-:S13]  /*8c10*/  FSETP.NEU.AND P0, PT, R27, RZ, PT ;  /* 0x000000ff1b00720b */ /* 0x000fda0003f0d000 */
[----:B------:R-:W-:Y:S05]  /*8c20*/  @!P0 EXIT ;  /* 0x000000000000894d */ /* 0x000fea0003800000 */
.L_x_138:
[----:B------:R-:W-:Y:S05]  /*8c30*/  BSYNC.RECONVERGENT B0 ;  /* 0x0000000000007941 */ /* 0x000fea0003800200 */
.L_x_135:
[----:B------:R-:W3:Y:S01]  /*8c40*/  S2UR UR5, SR_CgaCtaId ;  /* 0x00000000000579c3 */ /* 0x000ee20000008800 */
[----:B------:R-:W-:Y:S01]  /*8c50*/  ULEA UR4, UR49, UR46, 0x3 ;  /* 0x0000002e31047291 */ /* 0x000fe2000f8e18ff */
[----:B------:R-:W-:-:S04]  /*8c60*/  DEPBAR.LE SB0, 0x0 ;  /* 0x000080000000791a */ /* 0x000fc80000000000 */
[----:B------:R-:W-:-:S04]  /*8c70*/  UIADD3 UR4, UPT, UPT, UR4, 0x118, URZ ;  /* 0x0000011804047890 */ /* 0x000fc8000fffe0ff */
[----:B---3--:R-:W-:-:S09]  /*8c80*/  UPRMT UR4, UR5, 0x654, UR4 ;  /* 0x0000065405047896 */ /* 0x008fd20008000004 */
[----:B------:R-:W-:Y:S01]  /*8c90*/  SYNCS.ARRIVE.TRANS64.RED.A1T0 RZ, [UR4], RZ ;  /* 0x000000ffffff79a7 */ /* 0x000fe20008100404 */
[----:B------:R-:W-:Y:S05]  /*8ca0*/  EXIT ;  /* 0x000000000000794d */ /* 0x000fea0003800000 */
.L_x_25:
[----:B------:R-:W-:Y:S07]  /*8cb0*/  MOV R0, UR9 ;  /* 0x0000000900007c02 */ /* 0x000fee0008000f00 */
.L_x_139:
[----:B--2---:R2:W3:Y:S02]  /*8cc0*/  SYNCS.PHASECHK.TRANS64.TRYWAIT P0, [R0+URZ+0x80], R5 ;  /* 0x00008005000075a7 */ /* 0x0044e400080011ff */
[----:B---3--:R-:W-:Y:S05]  /*8cd0*/  @!P0 NANOSLEEP.SYNCS 0x989680 ;  /* 0x009896800000895d */ /* 0x008fea0003900000 */
[----:B------:R-:W3:Y:S02]  /*8ce0*/  @!P0 SYNCS.PHASECHK.TRANS64 P0, [R0+URZ+0x80], R5 ;  /* 0x00008005000085a7 */ /* 0x000ee400080010ff */
[----:B---3--:R-:W-:Y:S05]  /*8cf0*/  @!P0 BRA `(.L_x_139) ;  /* 0xfffffffc00f08947 */ /* 0x008fea000383ffff */
[----:B------:R-:W-:Y:S05]  /*8d00*/  BRA `(.L_x_24) ;  /* 0xffffff90001c7947 */ /* 0x000fea000383ffff */
.L_x_32:
[----:B------:R-:W-:Y:S07]  /*8d10*/  MOV R0, UR9 ;  /* 0x0000000900007c02 */ /* 0x000fee0008000f00 */
.L_x_140:
[----:B-1----:R1:W2:Y:S02]  /*8d20*/  SYNCS.PHASECHK.TRANS64.TRYWAIT P0, [R0+URZ+0x80], R5 ;  /* 0x00008005000075a7 */ /* 0x0022a400080011ff */
[----:B--2---:R-:W-:Y:S05]  /*8d30*/  @!P0 NANOSLEEP.SYNCS 0x989680 ;  /* 0x009896800000895d */ /* 0x004fea0003900000 */
[----:B------:R-:W2:Y:S02]  /*8d40*/  @!P0 SYNCS.PHASECHK.TRANS64 P0, [R0+URZ+0x80], R5 ;  /* 0x00008005000085a7 */ /* 0x000ea400080010ff */
[----:B--2---:R-:W-:Y:S05]  /*8d50*/  @!P0 BRA `(.L_x_140) ;  /* 0xfffffffc00f08947 */ /* 0x004fea000383ffff */
[----:B------:R-:W-:Y:S05]  /*8d60*/  BRA `(.L_x_31) ;  /* 0xffffff9400c07947 */ /* 0x000fea000383ffff */
.L_x_37:
[----:B-1----:R-:W-:-:S07]  /*8d70*/  MOV R0, UR30 ;  /* 0x0000001e00007c02 */ /* 0x002fce0008000f00 */
.L_x_141:
[----:B-1----:R1:W2:Y:S02]  /*8d80*/  SYNCS.PHASECHK.TRANS64.TRYWAIT P0, [R0+URZ+0x140], R3 ;  /* 0x00014003000075a7 */ /* 0x0022a400080011ff */
[----:B--2---:R-:W-:Y:S05]  /*8d90*/  @!P0 NANOSLEEP.SYNCS 0x989680 ;  /* 0x009896800000895d */ /* 0x004fea0003900000 */
[----:B------:R-:W2:Y:S02]  /*8da0*/  @!P0 SYNCS.PHASECHK.TRANS64 P0, [R0+URZ+0x140], R3 ;  /* 0x00014003000085a7 */ /* 0x000ea400080010ff */
[----:B--2---:R-:W-:Y:S05]  /*8db0*/  @!P0 BRA `(.L_x_141) ;  /* 0xfffffffc00f08947 */ /* 0x004fea000383ffff */
[----:B------:R-:W-:Y:S05]  /*8dc0*/  BRA `(.L_x_142) ;  /* 0xffffff9800a47947 */ /* 0x000fea000383ffff */
.L_x_41:
[----:B------:R-:W-:-:S07]  /*8dd0*/  MOV R0, UR4 ;  /* 0x0000000400007c02 */ /* 0x000fce0008000f00 */
.L_x_143:
[----:B-1----:R1:W2:Y:S02]  /*8de0*/  SYNCS.PHASECHK.TRANS64.TRYWAIT P0, [R0+URZ], R3 ;  /* 0x00000003000075a7 */ /* 0x0022a400080011ff */
[----:B--2---:R-:W-:Y:S05]  /*8df0*/  @!P0 NANOSLEEP.SYNCS 0x989680 ;  /* 0x009896800000895d */ /* 0x004fea0003900000 */
[----:B------:R-:W2:Y:S02]  /*8e00*/  @!P0 SYNCS.PHASECHK.TRANS64 P0, [R0+URZ], R3 ;  /* 0x00000003000085a7 */ /* 0x000ea400080010ff */
[----:B--2---:R-:W-:Y:S05]  /*8e10*/  @!P0 BRA `(.L_x_143) ;  /* 0xfffffffc00f08947 */ /* 0x004fea000383ffff */
[----:B------:R-:W-:Y:S05]  /*8e20*/  BRA `(.L_x_144) ;  /* 0xffffffa0003c7947 */ /* 0x000fea000383ffff */
.L_x_42:
[----:B------:R-:W-:-:S07]  /*8e30*/  MOV R0, UR5 ;  /* 0x0000000500007c02 */ /* 0x000fce0008000f00 */
.L_x_145:
[----:B-1----:R1:W2:Y:S02]  /*8e40*/  SYNCS.PHASECHK.TRANS64.TRYWAIT P0, [R0+URZ], R3 ;  /* 0x00000003000075a7 */ /* 0x0022a400080011ff */
[----:B--2---:R-:W-:Y:S05]  /*8e50*/  @!P0 NANOSLEEP.SYNCS 0x989680 ;  /* 0x009896800000895d */ /* 0x004fea0003900000 */
[----:B------:R-:W2:Y:S02]  /*8e60*/  @!P0 SYNCS.PHASECHK.TRANS64 P0, [R0+URZ], R3 ;  /* 0x00000003000085a7 */ /* 0x000ea400080010ff */
[----:B--2---:R-:W-:Y:S05]  /*8e70*/  @!P0 BRA `(.L_x_145) ;  /* 0xfffffffc00f08947 */ /* 0x004fea000383ffff */
[----:B------:R-:W-:Y:S05]  /*8e80*/  BRA `(.L_x_146) ;  /* 0xffffffa0004c7947 */ /* 0x000fea000383ffff */
.L_x_43:
[----:B------:R-:W-:-:S07]  /*8e90*/  MOV R0, UR5 ;  /* 0x0000000500007c02 */ /* 0x000fce0008000f00 */
.L_x_147:
[----:B-1----:R1:W2:Y:S02]  /*8ea0*/  SYNCS.PHASECHK.TRANS64.TRYWAIT P0, [R0+URZ], R3 ;  /* 0x00000003000075a7 */ /* 0x0022a400080011ff */
[----:B--2---:R-:W-:Y:S05]  /*8eb0*/  @!P0 NANOSLEEP.SYNCS 0x989680 ;  /* 0x009896800000895d */ /* 0x004fea0003900000 */
[----:B------:R-:W2:Y:S02]  /*8ec0*/  @!P0 SYNCS.PHASECHK.TRANS64 P0, [R0+URZ], R3 ;  /* 0x00000003000085a7 */ /* 0x000ea400080010ff */
[----:B--2---:R-:W-:Y:S05]  /*8ed0*/  @!P0 BRA `(.L_x_147) ;  /* 0xfffffffc00f08947 */ /* 0x004fea000383ffff */
[----:B------:R-:W-:Y:S05]  /*8ee0*/  BRA `(.L_x_148) ;  /* 0xffffffa0005c7947 */ /* 0x000fea000383ffff */
.L_x_44:
[----:B------:R-:W-:-:S07]  /*8ef0*/  MOV R0, UR5 ;  /* 0x0000000500007c02 */ /* 0x000fce0008000f00 */
.L_x_149:
[----:B-1----:R1:W2:Y:S02]  /*8f00*/  SYNCS.PHASECHK.TRANS64.TRYWAIT P0, [R0+URZ], R3 ;  /* 0x00000003000075a7 */ /* 0x0022a400080011ff */
[----:B--2---:R-:W-:Y:S05]  /*8f10*/  @!P0 NANOSLEEP.SYNCS 0x989680 ;  /* 0x009896800000895d */ /* 0x004fea0003900000 */
[----:B------:R-:W2:Y:S02]  /*8f20*/  @!P0 SYNCS.PHASECHK.TRANS64 P0, [R0+URZ], R3 ;  /* 0x00000003000085a7 */ /* 0x000ea400080010ff */
[----:B--2---:R-:W-:Y:S05]  /*8f30*/  @!P0 BRA `(.L_x_149) ;  /* 0xfffffffc00f08947 */ /* 0x004fea000383ffff */
[----:B------:R-:W-:Y:S05]  /*8f40*/  BRA `(.L_x_150) ;  /* 0xffffffa0006c7947 */ /* 0x000fea000383ffff */
.L_x_45:
[----:B------:R-:W-:-:S07]  /*8f50*/  MOV R0, UR5 ;  /* 0x0000000500007c02 */ /* 0x000fce0008000f00 */
.L_x_151:
[----:B-1----:R1:W2:Y:S02]  /*8f60*/  SYNCS.PHASECHK.TRANS64.TRYWAIT P0, [R0+URZ], R3 ;  /* 0x00000003000075a7 */ /* 0x0022a400080011ff */
[----:B--2---:R-:W-:Y:S05]  /*8f70*/  @!P0 NANOSLEEP.SYNCS 0x989680 ;  /* 0x009896800000895d */ /* 0x004fea0003900000 */
[----:B------:R-:W2:Y:S02]  /*8f80*/  @!P0 SYNCS.PHASECHK.TRANS64 P0, [R0+URZ], R3 ;  /* 0x00000003000085a7 */ /* 0x000ea400080010ff */
[----:B--2---:R-:W-:Y:S05]  /*8f90*/  @!P0 BRA `(.L_x_151) ;  /* 0xfffffffc00f08947 */ /* 0x004fea000383ffff */
[----:B------:R-:W-:Y:S05]  /*8fa0*/  BRA `(.L_x_152) ;  /* 0xffffffa0007c7947 */ /* 0x000fea000383ffff */
.L_x_46:
[----:B------:R-:W-:-:S07]  /*8fb0*/  MOV R0, UR5 ;  /* 0x0000000500007c02 */ /* 0x000fce0008000f00 */
.L_x_153:
[----:B-1----:R1:W2:Y:S02]  /*8fc0*/  SYNCS.PHASECHK.TRANS64.TRYWAIT P0, [R0+URZ], R3 ;  /* 0x00000003000075a7 */ /* 0x0022a400080011ff */
[----:B--2---:R-:W-:Y:S05]  /*8fd0*/  @!P0 NANOSLEEP.SYNCS 0x989680 ;  /* 0x009896800000895d */ /* 0x004fea0003900000 */
[----:B------:R-:W2:Y:S02]  /*8fe0*/  @!P0 SYNCS.PHASECHK.TRANS64 P0, [R0+URZ], R3 ;  /* 0x00000003000085a7 */ /* 0x000ea400080010ff */
[----:B--2---:R-:W-:Y:S05]  /*8ff0*/  @!P0 BRA `(.L_x_153) ;  /* 0xfffffffc00f08947 */ /* 0x004fea000383ffff */
[----:B------:R-:W-:Y:S05]  /*9000*/  BRA `(.L_x_154) ;  /* 0xffffffa0008c7947 */ /* 0x000fea000383ffff */
.L_x_47:
[----:B------:R-:W-:-:S07]  /*9010*/  MOV R0, UR5 ;  /* 0x0000000500007c02 */ /* 0x000fce0008000f00 */
.L_x_155:
[----:B-1----:R1:W2:Y:S02]  /*9020*/  SYNCS.PHASECHK.TRANS64.TRYWAIT P0, [R0+URZ], R3 ;  /* 0x00000003000075a7 */ /* 0x0022a400080011ff */
[----:B--2---:R-:W-:Y:S05]  /*9030*/  @!P0 NANOSLEEP.SYNCS 0x989680 ;  /* 0x009896800000895d */ /* 0x004fea0003900000 */
[----:B------:R-:W2:Y:S02]  /*9040*/  @!P0 SYNCS.PHASECHK.TRANS64 P0, [R0+URZ], R3 ;  /* 0x00000003000085a7 */ /* 0x000ea400080010ff */
[----:B--2---:R-:W-:Y:S05]  /*9050*/  @!P0 BRA `(.L_x_155) ;  /* 0xfffffffc00f08947 */ /* 0x004fea000383ffff */
[----:B------:R-:W-:Y:S05]  /*9060*/  BRA `(.L_x_156) ;  /* 0xffffffa0009c7947 */ /* 0x000fea000383ffff */
.L_x_48:
[----:B------:R-:W-:-:S07]  /*9070*/  MOV R0, UR5 ;  /* 0x0000000500007c02 */ /* 0x000fce0008000f00 */
.L_x_157:
[----:B-1----:R1:W2:Y:S02]  /*9080*/  SYNCS.PHASECHK.TRANS64.TRYWAIT P0, [R0+URZ], R3 ;  /* 0x00000003000075a7 */ /* 0x0022a400080011ff */
[----:B--2---:R-:W-:Y:S05]  /*9090*/  @!P0 NANOSLEEP.SYNCS 0x989680 ;  /* 0x009896800000895d */ /* 0x004fea0003900000 */
[----:B------:R-:W2:Y:S02]  /*90a0*/  @!P0 SYNCS.PHASECHK.TRANS64 P0, [R0+URZ], R3 ;  /* 0x00000003000085a7 */ /* 0x000ea400080010ff */
[----:B--2---:R-:W-:Y:S05]  /*90b0*/  @!P0 BRA `(.L_x_157) ;  /* 0xfffffffc00f08947 */ /* 0x004fea000383ffff */
[----:B------:R-:W-:Y:S05]  /*90c0*/  BRA `(.L_x_158) ;  /* 0xffffffa000ac7947 */ /* 0x000fea000383ffff */
.L_x_49:
[----:B------:R-:W-:-:S07]  /*90d0*/  MOV R0, UR5 ;  /* 0x0000000500007c02 */ /* 0x000fce0008000f00 */
.L_x_159:
[----:B-1----:R1:W2:Y:S02]  /*90e0*/  SYNCS.PHASECHK.TRANS64.TRYWAIT P0, [R0+URZ], R3 ;  /* 0x00000003000075a7 */ /* 0x0022a400080011ff */
[----:B--2---:R-:W-:Y:S05]  /*90f0*/  @!P0 NANOSLEEP.SYNCS 0x989680 ;  /* 0x009896800000895d */ /* 0x004fea0003900000 */
[----:B------:R-:W2:Y:S02]  /*9100*/  @!P0 SYNCS.PHASECHK.TRANS64 P0, [R0+URZ], R3 ;  /* 0x00000003000085a7 */ /* 0x000ea400080010ff */
[----:B--2---:R-:W-:Y:S05]  /*9110*/  @!P0 BRA `(.L_x_159) ;  /* 0xfffffffc00f08947 */ /* 0x004fea000383ffff */
[----:B------:R-:W-:Y:S05]  /*9120*/  BRA `(.L_x_160) ;  /* 0xffffffa000bc7947 */ /* 0x000fea000383ffff */
.L_x_50:
[----:B------:R-:W-:-:S07]  /*9130*/  MOV R0, UR5 ;  /* 0x0000000500007c02 */ /* 0x000fce0008000f00 */
.L_x_161:
[----:B-1----:R1:W2:Y:S02]  /*9140*/  SYNCS.PHASECHK.TRANS64.TRYWAIT P0, [R0+URZ], R3 ;  /* 0x00000003000075a7 */ /* 0x0022a400080011ff */
[----:B--2---:R-:W-:Y:S05]  /*9150*/  @!P0 NANOSLEEP.SYNCS 0x989680 ;  /* 0x009896800000895d */ /* 0x004fea0003900000 */
[----:B------:R-:W2:Y:S02]  /*9160*/  @!P0 SYNCS.PHASECHK.TRANS64 P0, [R0+URZ], R3 ;  /* 0x00000003000085a7 */ /* 0x000ea400080010ff */
[----:B--2---:R-:W-:Y:S05]  /*9170*/  @!P0 BRA `(.L_x_161) ;  /* 0xfffffffc00f08947 */ /* 0x004fea000383ffff */
[----:B------:R-:W-:Y:S05]  /*9180*/  BRA `(.L_x_162) ;  /* 0xffffffa000cc7947 */ /* 0x000fea000383ffff */
.L_x_51:
[----:B------:R-:W-:-:S07]  /*9190*/  MOV R0, UR5 ;  /* 0x0000000500007c02 */ /* 0x000fce0008000f00 */
.L_x_163:
[----:B-1----:R1:W2:Y:S02]  /*91a0*/  SYNCS.PHASECHK.TRANS64.TRYWAIT P0, [R0+URZ], R3 ;  /* 0x00000003000075a7 */ /* 0x0022a400080011ff */
[----:B--2---:R-:W-:Y:S05]  /*91b0*/  @!P0 NANOSLEEP.SYNCS 0x989680 ;  /* 0x009896800000895d */ /* 0x004fea0003900000 */
[----:B------:R-:W2:Y:S02]  /*91c0*/  @!P0 SYNCS.PHASECHK.TRANS64 P0, [R0+URZ], R3 ;  /* 0x00000003000085a7 */ /* 0x000ea400080010ff */
[----:B--2---:R-:W-:Y:S05]  /*91d0*/  @!P0 BRA `(.L_x_163) ;  /* 0xfffffffc00f08947 */ /* 0x004fea000383ffff */
[----:B------:R-:W-:Y:S05]  /*91e0*/  BRA `(.L_x_164) ;  /* 0xffffffa000dc7947 */ /* 0x000fea000383ffff */
.L_x_52:
[----:B------:R-:W-:-:S07]  /*91f0*/  MOV R0, UR5 ;  /* 0x0000000500007c02 */ /* 0x000fce0008000f00 */
.L_x_165:
[----:B-1----:R1:W2:Y:S02]  /*9200*/  SYNCS.PHASECHK.TRANS64.TRYWAIT P0, [R0+URZ], R3 ;  /* 0x00000003000075a7 */ /* 0x0022a400080011ff */
[----:B--2---:R-:W-:Y:S05]  /*9210*/  @!P0 NANOSLEEP.SYNCS 0x989680 ;  /* 0x009896800000895d */ /* 0x004fea0003900000 */
[----:B------:R-:W2:Y:S02]  /*9220*/  @!P0 SYNCS.PHASECHK.TRANS64 P0, [R0+URZ], R3 ;  /* 0x00000003000085a7 */ /* 0x000ea400080010ff */
[----:B--2---:R-:W-:Y:S05]  /*9230*/  @!P0 BRA `(.L_x_165) ;  /* 0xfffffffc00f08947 */ /* 0x004fea000383ffff */
[----:B------:R-:W-:Y:S05]  /*9240*/  BRA `(.L_x_166) ;  /* 0xffffffa000ec7947 */ /* 0x000fea000383ffff */
.L_x_53:
[----:B------:R-:W-:-:S07]  /*9250*/  MOV R0, UR5 ;  /* 0x0000000500007c02 */ /* 0x000fce0008000f00 */
.L_x_167:
[----:B-1----:R1:W2:Y:S02]  /*9260*/  SYNCS.PHASECHK.TRANS64.TRYWAIT P0, [R0+URZ], R3 ;  /* 0x00000003000075a7 */ /* 0x0022a400080011ff */
[----:B--2---:R-:W-:Y:S05]  /*9270*/  @!P0 NANOSLEEP.SYNCS 0x989680 ;  /* 0x009896800000895d */ /* 0x004fea0003900000 */
[----:B------:R-:W2:Y:S02]  /*9280*/  @!P0 SYNCS.PHASECHK.TRANS64 P0, [R0+URZ], R3 ;  /* 0x00000003000085a7 */ /* 0x000ea400080010ff */
[----:B--2---:R-:W-:Y:S05]  /*9290*/  @!P0 BRA `(.L_x_167) ;  /* 0xfffffffc00f08947 */ /* 0x004fea000383ffff */
[----:B------:R-:W-:Y:S05]  /*92a0*/  BRA `(.L_x_168) ;  /* 0xffffffa000fc7947 */ /* 0x000fea000383ffff */
.L_x_54:
[----:B------:R-:W-:-:S07]  /*92b0*/  MOV R0, UR5 ;  /* 0x0000000500007c02 */ /* 0x000fce0008000f00 */
.L_x_169:
[----:B-1----:R1:W2:Y:S02]  /*92c0*/  SYNCS.PHASECHK.TRANS64.TRYWAIT P0, [R0+URZ], R3 ;  /* 0x00000003000075a7 */ /* 0x0022a400080011ff */
[----:B--2---:R-:W-:Y:S05]  /*92d0*/  @!P0 NANOSLEEP.SYNCS 0x989680 ;  /* 0x009896800000895d */ /* 0x004fea0003900000 */
[----:B------:R-:W2:Y:S02]  /*92e0*/  @!P0 SYNCS.PHASECHK.TRANS64 P0, [R0+URZ], R3 ;  /* 0x00000003000085a7 */ /* 0x000ea400080010ff */
[----:B--2---:R-:W-:Y:S05]  /*92f0*/  @!P0 BRA `(.L_x_169) ;  /* 0xfffffffc00f08947 */ /* 0x004fea000383ffff */
[----:B------:R-:W-:Y:S05]  /*9300*/  BRA `(.L_x_170) ;  /* 0xffffffa4000c7947 */ /* 0x000fea000383ffff */
.L_x_55:
[----:B------:R-:W-:-:S07]  /*9310*/  MOV R0, UR5 ;  /* 0x0000000500007c02 */ /* 0x000fce0008000f00 */
.L_x_171:
[----:B-1----:R1:W2:Y:S02]  /*9320*/  SYNCS.PHASECHK.TRANS64.TRYWAIT P0, [R0+URZ], R3 ;  /* 0x00000003000075a7 */ /* 0x0022a400080011ff */
[----:B--2---:R-:W-:Y:S05]  /*9330*/  @!P0 NANOSLEEP.SYNCS 0x989680 ;  /* 0x009896800000895d */ /* 0x004fea0003900000 */
[----:B------:R-:W2:Y:S02]  /*9340*/  @!P0 SYNCS.PHASECHK.TRANS64 P0, [R0+URZ], R3 ;  /* 0x00000003000085a7 */ /* 0x000ea400080010ff */
[----:B--2---:R-:W-:Y:S05]  /*9350*/  @!P0 BRA `(.L_x_171) ;  /* 0xfffffffc00f08947 */ /* 0x004fea000383ffff */
[----:B------:R-:W-:Y:S05]  /*9360*/  BRA `(.L_x_172) ;  /* 0xffffffa4001c7947 */ /* 0x000fea000383ffff */
.L_x_58:
[----:B------:R-:W-:-:S07]  /*9370*/  MOV R4, UR4 ;  /* 0x0000000400047c02 */ /* 0x000fce0008000f00 */
.L_x_173:
[----:B--2---:R2:W3:Y:S02]  /*9380*/  SYNCS.PHASECHK.TRANS64.TRYWAIT P1, [R4+URZ+0x148], R7 ;  /* 0x00014807040075a7 */ /* 0x0044e400080211ff */
[----:B---3--:R-:W-:Y:S05]  /*9390*/  @!P1 NANOSLEEP.SYNCS 0x989680 ;  /* 0x009896800000995d */ /* 0x008fea0003900000 */
[----:B------:R-:W3:Y:S02]  /*93a0*/  @!P1 SYNCS.PHASECHK.TRANS64 P1, [R4+URZ+0x148], R7 ;  /* 0x00014807040095a7 */ /* 0x000ee400080210ff */
[----:B---3--:R-:W-:Y:S05]  /*93b0*/  @!P1 BRA `(.L_x_173) ;  /* 0xfffffffc00f09947 */ /* 0x008fea000383ffff */
[----:B------:R-:W-:Y:S05]  /*93c0*/  BRA `(.L_x_174) ;  /* 0xffffffa4008c7947 */ /* 0x000fea000383ffff */
.L_x_59:
[----:B--2---:R-:W-:-:S07]  /*93d0*/  MOV R4, UR4 ;  /* 0x0000000400047c02 */ /* 0x004fce0008000f00 */
.L_x_175:
[----:B--2---:R2:W3:Y:S02]  /*93e0*/  SYNCS.PHASECHK.TRANS64.TRYWAIT P1, [R4+URZ+0x140], R5 ;  /* 0x00014005040075a7 */ /* 0x0044e400080211ff */
[----:B---3--:R-:W-:Y:S05]  /*93f0*/  @!P1 NANOSLEEP.SYNCS 0x989680 ;  /* 0x009896800000995d */ /* 0x008fea0003900000 */
[----:B------:R-:W3:Y:S02]  /*9400*/  @!P1 SYNCS.PHASECHK.TRANS64 P1, [R4+URZ+0x140], R5 ;  /* 0x00014005040095a7 */ /* 0x000ee400080210ff */
[----:B---3--:R-:W-:Y:S05]  /*9410*/  @!P1 BRA `(.L_x_175) ;  /* 0xfffffffc00f09947 */ /* 0x008fea000383ffff */
[----:B------:R-:W-:Y:S05]  /*9420*/  BRA `(.L_x_176) ;  /* 0xffffffa400947947 */ /* 0x000fea000383ffff */
.L_x_69:
[----:B--2---:R-:W-:-:S04]  /*9430*/  MOV R5, UR5 ;  /* 0x0000000500057c02 */ /* 0x004fc80008000f00 */
[----:B------:R2:W3:Y:S03]  /*9440*/  SYNCS.PHASECHK.TRANS64.TRYWAIT P0, [R5+URZ+0x8], R6 ;  /* 0x00000806050075a7 */ /* 0x0004e600080011ff */
[----:B---3--:R-:W-:Y:S05]  /*9450*/  @!P0 NANOSLEEP.SYNCS 0x989680 ;  /* 0x009896800000895d */ /* 0x008fea0003900000 */
[----:B------:R-:W3:Y:S02]  /*9460*/  @!P0 SYNCS.PHASECHK.TRANS64 P0, [R5+URZ+0x8], R6 ;  /* 0x00000806050085a7 */ /* 0x000ee400080010ff */
[----:B---3--:R-:W-:Y:S05]  /*9470*/  @!P0 BRA `(.L_x_69) ;  /* 0xfffffffc00ec8947 */ /* 0x008fea000383ffff */
[----:B------:R-:W-:Y:S05]  /*9480*/  BRA `(.L_x_68) ;  /* 0xffffffa800607947 */ /* 0x000fea000383ffff */
.L_x_71:
[----:B------:R-:W-:Y:S01]  /*9490*/  BSSY B0, `(.L_x_177) ;  /* 0x0000006000007945 */ /* 0x000fe20003800000 */
[----:B------:R-:W-:-:S07]  /*94a0*/  MOV R15, 0xffffffff ;  /* 0xffffffff000f7802 */ /* 0x000fce0000000f00 */
[----:B-12--5:R-:W-:Y:S05]  /*94b0*/  WARPSYNC.COLLECTIVE R15, `(.L_x_178) ;  /* 0x000000000f0c7348 */ /* 0x026fea0003c00000 */
[----:B------:R-:W-:Y:S02]  /*94c0*/  ELECT P6, UR79, PT ;  /* 0x00000000004f782f */ /* 0x000fe400038c0000 */
[----:B------:R-:W-:Y:S01]  /*94d0*/  MOV R14, UR79 ;  /* 0x0000004f000e7c02 */ /* 0x000fe20008000f00 */
[----:B-12--5:R-:W-:Y:S10]  /*94e0*/  ENDCOLLECTIVE ;  /* 0x000000000000791b */ /* 0x026ff40003800000 */
.L_x_178:
[----:B------:R-:W-:Y:S05]  /*94f0*/  BSYNC B0 ;  /* 0x0000000000007941 */ /* 0x000fea0003800000 */
.L_x_177:
[----:B------:R-:W-:Y:S01]  /*9500*/  PLOP3.LUT P0, PT, P6, PT, PT, 0x80, 0x8 ;  /* 0x000000000008781c */ /* 0x000fe2000370f070 */
[----:B------:R-:W-:-:S12]  /*9510*/  BRA `(.L_x_179) ;  /* 0xffffffa8008c7947 */ /* 0x000fd8000383ffff */
.L_x_73:
[----:B--2---:R-:W-:-:S04]  /*9520*/  MOV R3, UR5 ;  /* 0x0000000500037c02 */ /* 0x004fc80008000f00 */
[----:B------:R2:W3:Y:S03]  /*9530*/  SYNCS.PHASECHK.TRANS64.TRYWAIT P0, [R3+URZ+0x8], R4 ;  /* 0x00000804030075a7 */ /* 0x0004e600080011ff */
[----:B---3--:R-:W-:Y:S05]  /*9540*/  @!P0 NANOSLEEP.SYNCS 0x989680 ;  /* 0x009896800000895d */ /* 0x008fea0003900000 */
[----:B------:R-:W3:Y:S02]  /*9550*/  @!P0 SYNCS.PHASECHK.TRANS64 P0, [R3+URZ+0x8], R4 ;  /* 0x00000804030085a7 */ /* 0x000ee400080010ff */
[----:B---3--:R-:W-:Y:S05]  /*9560*/  @!P0 BRA `(.L_x_73) ;  /* 0xfffffffc00ec8947 */ /* 0x008fea000383ffff */
[----:B------:R-:W-:Y:S05]  /*9570*/  BRA `(.L_x_72) ;  /* 0xffffffa800907947 */ /* 0x000fea000383ffff */
.L_x_74:
[----:B------:R-:W-:-:S07]  /*9580*/  MOV R4, UR20 ;  /* 0x0000001400047c02 */ /* 0x000fce0008000f00 */
.L_x_180:
[----:B-1----:R1:W2:Y:S02]  /*9590*/  SYNCS.PHASECHK.TRANS64.TRYWAIT P0, [R4+URZ+0x140], R5 ;  /* 0x00014005040075a7 */ /* 0x0022a400080011ff */
[----:B--2---:R-:W-:Y:S05]  /*95a0*/  @!P0 NANOSLEEP.SYNCS 0x989680 ;  /* 0x009896800000895d */ /* 0x004fea0003900000 */
[----:B------:R-:W2:Y:S02]  /*95b0*/  @!P0 SYNCS.PHASECHK.TRANS64 P0, [R4+URZ+0x140], R5 ;  /* 0x00014005040085a7 */ /* 0x000ea400080010ff */
[----:B--2---:R-:W-:Y:S05]  /*95c0*/  @!P0 BRA `(.L_x_180) ;  /* 0xfffffffc00f08947 */ /* 0x004fea000383ffff */
[----:B------:R-:W-:Y:S05]  /*95d0*/  BRA `(.L_x_181) ;  /* 0xffffffac00907947 */ /* 0x000fea000383ffff */
.L_x_76:
[----:B------:R-:W-:-:S07]  /*95e0*/  MOV R4, UR25 ;  /* 0x0000001900047c02 */ /* 0x000fce0008000f00 */
.L_x_182:
[----:B-1----:R1:W2:Y:S02]  /*95f0*/  SYNCS.PHASECHK.TRANS64.TRYWAIT P0, [R4+URZ+0x160], R5 ;  /* 0x00016005040075a7 */ /* 0x0022a400080011ff */
[----:B--2---:R-:W-:Y:S05]  /*9600*/  @!P0 NANOSLEEP.SYNCS 0x989680 ;  /* 0x009896800000895d */ /* 0x004fea0003900000 */
[----:B------:R-:W2:Y:S02]  /*9610*/  @!P0 SYNCS.PHASECHK.TRANS64 P0, [R4+URZ+0x160], R5 ;  /* 0x00016005040085a7 */ /* 0x000ea400080010ff */
[----:B--2---:R-:W-:Y:S05]  /*9620*/  @!P0 BRA `(.L_x_182) ;  /* 0xfffffffc00f08947 */ /* 0x004fea000383ffff */
[----:B------:R-:W-:Y:S05]  /*9630*/  BRA `(.L_x_75) ;  /* 0xffffffac00b07947 */ /* 0x000fea000383ffff */
.L_x_80:
[----:B-1----:R-:W-:Y:S07]  /*9640*/  MOV R4, UR18 ;  /* 0x0000001200047c02 */ /* 0x002fee0008000f00 */
.L_x_183:
[----:B-1----:R1:W2:Y:S02]  /*9650*/  SYNCS.PHASECHK.TRANS64.TRYWAIT P0, [R4+URZ], R7 ;  /* 0x00000007040075a7 */ /* 0x0022a400080011ff */
[----:B--2---:R-:W-:Y:S05]  /*9660*/  @!P0 NANOSLEEP.SYNCS 0x989680 ;  /* 0x009896800000895d */ /* 0x004fea0003900000 */
[----:B------:R-:W2:Y:S02]  /*9670*/  @!P0 SYNCS.PHASECHK.TRANS64 P0, [R4+URZ], R7 ;  /* 0x00000007040085a7 */ /* 0x000ea400080010ff */
[----:B--2---:R-:W-:Y:S05]  /*9680*/  @!P0 BRA `(.L_x_183) ;  /* 0xfffffffc00f08947 */ /* 0x004fea000383ffff */
[----:B------:R-:W-:Y:S05]  /*9690*/  BRA `(.L_x_79) ;  /* 0xffffffac00d47947 */ /* 0x000fea000383ffff */
.L_x_84:
[----:B--2---:R-:W-:-:S07]  /*96a0*/  MOV R0, UR4 ;  /* 0x0000000400007c02 */ /* 0x004fce0008000f00 */
.L_x_184:
[----:B-1----:R1:W2:Y:S02]  /*96b0*/  SYNCS.PHASECHK.TRANS64.TRYWAIT P0, [R0+URZ], R5 ;  /* 0x00000005000075a7 */ /* 0x0022a400080011ff */
[----:B--2---:R-:W-:Y:S05]  /*96c0*/  @!P0 NANOSLEEP.SYNCS 0x989680 ;  /* 0x009896800000895d */ /* 0x004fea0003900000 */
[----:B------:R-:W2:Y:S02]  /*96d0*/  @!P0 SYNCS.PHASECHK.TRANS64 P0, [R0+URZ], R5 ;  /* 0x00000005000085a7 */ /* 0x000ea400080010ff */
[----:B--2---:R-:W-:Y:S05]  /*96e0*/  @!P0 BRA `(.L_x_184) ;  /* 0xfffffffc00f08947 */ /* 0x004fea000383ffff */
[----:B------:R-:W-:Y:S05]  /*96f0*/  BRA `(.L_x_185) ;  /* 0xffffffb000dc7947 */ /* 0x000fea000383ffff */
.L_x_87:
[----:B------:R-:W-:-:S07]  /*9700*/  MOV R0, UR20 ;  /* 0x0000001400007c02 */ /* 0x000fce0008000f00 */
.L_x_186:
[----:B-1----:R1:W2:Y:S02]  /*9710*/  SYNCS.PHASECHK.TRANS64.TRYWAIT P1, [R0+URZ+0x170], R5 ;  /* 0x00017005000075a7 */ /* 0x0022a400080211ff */
[----:B--2---:R-:W-:Y:S05]  /*9720*/  @!P1 NANOSLEEP.SYNCS 0x989680 ;  /* 0x009896800000995d */ /* 0x004fea0003900000 */
[----:B------:R-:W2:Y:S02]  /*9730*/  @!P1 SYNCS.PHASECHK.TRANS64 P1, [R0+URZ+0x170], R5 ;  /* 0x00017005000095a7 */ /* 0x000ea400080210ff */
[----:B--2---:R-:W-:Y:S05]  /*9740*/  @!P1 BRA `(.L_x_186) ;  /* 0xfffffffc00f09947 */ /* 0x004fea000383ffff */
[----:B------:R-:W-:Y:S05]  /*9750*/  BRA `(.L_x_187) ;  /* 0xffffffb400287947 */ /* 0x000fea000383ffff */
.L_x_92:
[----:B------:R-:W-:Y:S07]  /*9760*/  MOV R0, UR27 ;  /* 0x0000001b00007c02 */ /* 0x000fee0008000f00 */
.L_x_188:
[----:B---3--:R3:W4:Y:S02]  /*9770*/  SYNCS.PHASECHK.TRANS64.TRYWAIT P0, [R0+URZ+0x140], R5 ;  /* 0x00014005000075a7 */ /* 0x00872400080011ff */
[----:B----4-:R-:W-:Y:S05]  /*9780*/  @!P0 NANOSLEEP.SYNCS 0x989680 ;  /* 0x009896800000895d */ /* 0x010fea0003900000 */
[----:B------:R-:W4:Y:S02]  /*9790*/  @!P0 SYNCS.PHASECHK.TRANS64 P0, [R0+URZ+0x140], R5 ;  /* 0x00014005000085a7 */ /* 0x000f2400080010ff */
[----:B----4-:R-:W-:Y:S05]  /*97a0*/  @!P0 BRA `(.L_x_188) ;  /* 0xfffffffc00f08947 */ /* 0x010fea000383ffff */
[----:B------:R-:W-:Y:S05]  /*97b0*/  BRA `(.L_x_189) ;  /* 0xffffffb800687947 */ /* 0x000fea000383ffff */
.L_x_95:
[----:B------:R-:W-:Y:S07]  /*97c0*/  MOV R0, UR27 ;  /* 0x0000001b00007c02 */ /* 0x000fee0008000f00 */
.L_x_190:
[----:B---3--:R3:W4:Y:S02]  /*97d0*/  SYNCS.PHASECHK.TRANS64.TRYWAIT P2, [R0+URZ+0x138], R9 ;  /* 0x00013809000075a7 */ /* 0x00872400080411ff */
[----:B----4-:R-:W-:Y:S05]  /*97e0*/  @!P2 NANOSLEEP.SYNCS 0x989680 ;  /* 0x009896800000a95d */ /* 0x010fea0003900000 */
[----:B------:R-:W4:Y:S02]  /*97f0*/  @!P2 SYNCS.PHASECHK.TRANS64 P2, [R0+URZ+0x138], R9 ;  /* 0x000138090000a5a7 */ /* 0x000f2400080410ff */
[----:B----4-:R-:W-:Y:S05]  /*9800*/  @!P2 BRA `(.L_x_190) ;  /* 0xfffffffc00f0a947 */ /* 0x010fea000383ffff */
[----:B------:R-:W-:Y:S05]  /*9810*/  BRA `(.L_x_94) ;  /* 0xffffffbc00c87947 */ /* 0x000fea000383ffff */
.L_x_98:
[----:B------:R-:W-:Y:S07]  /*9820*/  MOV R2, UR17 ;  /* 0x0000001100027c02 */ /* 0x000fee0008000f00 */
.L_x_191:
[----:B-1----:R1:W3:Y:S02]  /*9830*/  SYNCS.PHASECHK.TRANS64.TRYWAIT P1, [R2+URZ+0x118], R9 ;  /* 0x00011809020075a7 */ /* 0x0022e400080211ff */
[----:B---3--:R-:W-:Y:S05]  /*9840*/  @!P1 NANOSLEEP.SYNCS 0x989680 ;  /* 0x009896800000995d */ /* 0x008fea0003900000 */
[----:B------:R-:W3:Y:S02]  /*9850*/  @!P1 SYNCS.PHASECHK.TRANS64 P1, [R2+URZ+0x118], R9 ;  /* 0x00011809020095a7 */ /* 0x000ee400080210ff */
[----:B---3--:R-:W-:Y:S05]  /*9860*/  @!P1 BRA `(.L_x_191) ;  /* 0xfffffffc00f09947 */ /* 0x008fea000383ffff */
[----:B------:R-:W-:Y:S05]  /*9870*/  BRA `(.L_x_192) ;  /* 0xffffffc000847947 */ /* 0x000fea000383ffff */
.L_x_99:
[----:B------:R-:W-:Y:S07]  /*9880*/  MOV R0, UR6 ;  /* 0x0000000600007c02 */ /* 0x000fee0008000f00 */
.L_x_193:
[----:B-1----:R1:W3:Y:S02]  /*9890*/  SYNCS.PHASECHK.TRANS64.TRYWAIT P0, [R0+URZ+0x118], R9 ;  /* 0x00011809000075a7 */ /* 0x0022e400080011ff */
[----:B---3--:R-:W-:Y:S05]  /*98a0*/  @!P0 NANOSLEEP.SYNCS 0x989680 ;  /* 0x009896800000895d */ /* 0x008fea0003900000 */
[----:B------:R-:W3:Y:S02]  /*98b0*/  @!P0 SYNCS.PHASECHK.TRANS64 P0, [R0+URZ+0x118], R9 ;  /* 0x00011809000085a7 */ /* 0x000ee400080010ff */
[----:B---3--:R-:W-:Y:S05]  /*98c0*/  @!P0 BRA `(.L_x_193) ;  /* 0xfffffffc00f08947 */ /* 0x008fea000383ffff */
[----:B------:R-:W-:Y:S05]  /*98d0*/  BRA `(.L_x_194) ;  /* 0xffffffc400107947 */ /* 0x000fea000383ffff */
.L_x_101:
[----:B------:R-:W-:-:S07]  /*98e0*/  MOV R0, UR4 ;  /* 0x0000000400007c02 */ /* 0x000fce0008000f00 */
.L_x_195:
[----:B-1----:R1:W3:Y:S02]  /*98f0*/  SYNCS.PHASECHK.TRANS64.TRYWAIT P0, [R0+URZ], R3 ;  /* 0x00000003000075a7 */ /* 0x0022e400080011ff */
[----:B---3--:R-:W-:Y:S05]  /*9900*/  @!P0 NANOSLEEP.SYNCS 0x989680 ;  /* 0x009896800000895d */ /* 0x008fea0003900000 */
[----:B------:R-:W3:Y:S02]  /*9910*/  @!P0 SYNCS.PHASECHK.TRANS64 P0, [R0+URZ], R3 ;  /* 0x00000003000085a7 */ /* 0x000ee400080010ff */
[----:B---3--:R-:W-:Y:S05]  /*9920*/  @!P0 BRA `(.L_x_195) ;  /* 0xfffffffc00f08947 */ /* 0x008fea000383ffff */
[----:B------:R-:W-:Y:S05]  /*9930*/  BRA `(.L_x_196) ;  /* 0xffffffc400c07947 */ /* 0x000fea000383ffff */
.L_x_102:
[----:B------:R-:W-:-:S07]  /*9940*/  MOV R0, UR5 ;  /* 0x0000000500007c02 */ /* 0x000fce0008000f00 */
.L_x_197:
[----:B-1----:R1:W3:Y:S02]  /*9950*/  SYNCS.PHASECHK.TRANS64.TRYWAIT P0, [R0+URZ], R3 ;  /* 0x00000003000075a7 */ /* 0x0022e400080011ff */
[----:B---3--:R-:W-:Y:S05]  /*9960*/  @!P0 NANOSLEEP.SYNCS 0x989680 ;  /* 0x009896800000895d */ /* 0x008fea0003900000 */
[----:B------:R-:W3:Y:S02]  /*9970*/  @!P0 SYNCS.PHASECHK.TRANS64 P0, [R0+URZ], R3 ;  /* 0x00000003000085a7 */ /* 0x000ee400080010ff */
[----:B---3--:R-:W-:Y:S05]  /*9980*/  @!P0 BRA `(.L_x_197) ;  /* 0xfffffffc00f08947 */ /* 0x008fea000383ffff */
[----:B------:R-:W-:Y:S05]  /*9990*/  BRA `(.L_x_198) ;  /* 0xffffffc400cc7947 */ /* 0x000fea000383ffff */
.L_x_104:
[----:B------:R-:W-:Y:S07]  /*99a0*/  MOV R0, UR46 ;  /* 0x0000002e00007c02 */ /* 0x000fee0008000f00 */
.L_x_199:
[----:B-1----:R1:W2:Y:S02]  /*99b0*/  SYNCS.PHASECHK.TRANS64.TRYWAIT P0, [R0+URZ+0x140], R3 ;  /* 0x00014003000075a7 */ /* 0x0022a400080011ff */
[----:B--2---:R-:W-:Y:S05]  /*99c0*/  @!P0 NANOSLEEP.SYNCS 0x989680 ;  /* 0x009896800000895d */ /* 0x004fea0003900000 */
[----:B------:R-:W2:Y:S02]  /*99d0*/  @!P0 SYNCS.PHASECHK.TRANS64 P0, [R0+URZ+0x140], R3 ;  /* 0x00014003000085a7 */ /* 0x000ea400080010ff */
[----:B--2---:R-:W-:Y:S05]  /*99e0*/  @!P0 BRA `(.L_x_199) ;  /* 0xfffffffc00f08947 */ /* 0x004fea000383ffff */
[----:B------:R-:W-:Y:S05]  /*99f0*/  BRA `(.L_x_200) ;  /* 0xffffffc800c07947 */ /* 0x000fea000383ffff */
.L_x_114:
[----:B-1----:R1:W2:Y:S02]  /*9a00*/  SYNCS.PHASECHK.TRANS64.TRYWAIT P1, [R0+URZ+0x100], R5 ;  /* 0x00010005000075a7 */ /* 0x0022a400080211ff */
[----:B--2---:R-:W-:Y:S05]  /*9a10*/  @!P1 NANOSLEEP.SYNCS 0x989680 ;  /* 0x009896800000995d */ /* 0x004fea0003900000 */
[----:B------:R-:W2:Y:S02]  /*9a20*/  @!P1 SYNCS.PHASECHK.TRANS64 P1, [R0+URZ+0x100], R5 ;  /* 0x00010005000095a7 */ /* 0x000ea400080210ff */
[----:B--2---:R-:W-:Y:S05]  /*9a30*/  @!P1 BRA `(.L_x_114) ;  /* 0xfffffffc00f09947 */ /* 0x004fea000383ffff */
[----:B------:R-:W-:Y:S05]  /*9a40*/  BRA `(.L_x_113) ;  /* 0xffffffd800bc7947 */ /* 0x000fea000383ffff */
.L_x_116:
[----:B-1----:R1:W3:Y:S02]  /*9a50*/  SYNCS.PHASECHK.TRANS64.TRYWAIT P0, [R74+URZ+0x150], R3 ;  /* 0x000150034a0075a7 */ /* 0x0022e400080011ff */
[----:B---3--:R-:W-:Y:S05]  /*9a60*/  @!P0 NANOSLEEP.SYNCS 0x989680 ;  /* 0x009896800000895d */ /* 0x008fea0003900000 */
[----:B------:R-:W3:Y:S02]  /*9a70*/  @!P0 SYNCS.PHASECHK.TRANS64 P0, [R74+URZ+0x150], R3 ;  /* 0x000150034a0085a7 */ /* 0x000ee400080010ff */
[----:B---3--:R-:W-:Y:S05]  /*9a80*/  @!P0 BRA `(.L_x_116) ;  /* 0xfffffffc00f08947 */ /* 0x008fea000383ffff */
[----:B------:R-:W-:Y:S05]  /*9a90*/  BRA `(.L_x_115) ;  /* 0xffffffd800f47947 */ /* 0x000fea000383ffff */
.L_x_127:
[----:B-1----:R1:W3:Y:S02]  /*9aa0*/  SYNCS.PHASECHK.TRANS64.TRYWAIT P0, [R3+URZ+0x100], R32 ;  /* 0x00010020030075a7 */ /* 0x0022e400080011ff */
[----:B---3--:R-:W-:Y:S05]  /*9ab0*/  @!P0 NANOSLEEP.SYNCS 0x989680 ;  /* 0x009896800000895d */ /* 0x008fea0003900000 */
[----:B------:R-:W3:Y:S02]  /*9ac0*/  @!P0 SYNCS.PHASECHK.TRANS64 P0, [R3+URZ+0x100], R32 ;  /* 0x00010020030085a7 */ /* 0x000ee400080010ff */
[----:B---3--:R-:W-:Y:S05]  /*9ad0*/  @!P0 BRA `(.L_x_127) ;  /* 0xfffffffc00f08947 */ /* 0x008fea000383ffff */
[----:B------:R-:W-:Y:S05]  /*9ae0*/  BRA `(.L_x_126) ;  /* 0xffffffe400487947 */ /* 0x000fea000383ffff */
        .weak           $__internal_0_$__cuda_sm10x_tcgen05_guardrail_trap_col_being_dealloced_not_returned_by_alloc
        .type           $__internal_0_$__cuda_sm10x_tcgen05_guardrail_trap_col_being_dealloced_not_returned_by_alloc,@function
        .size           $__internal_0_$__cuda_sm10x_tcgen05_guardrail_trap_col_being_dealloced_not_returned_by_alloc,($__internal_1_$__cuda_sm10x_tcgen05_guardrail_trap_phase_invalid_during_alloc - $__internal_0_$__cuda_sm10x_tcgen05_guardrail_trap_col_being_dealloced_not_returned_by_alloc)
$__internal_0_$__cuda_sm10x_tcgen05_guardrail_trap_col_being_dealloced_not_returned_by_alloc:
[----:B------:R-:W-:Y:S05]  /*9af0*/  BPT.TRAP 0x1 ;  /* 0x000000040000795c */ /* 0x000fea0000300000 */
[----:B------:R-:W-:-:S04]  /*9b00*/  HFMA2 R3, -RZ, RZ, 0, 0 ;  /* 0x00000000ff037431 */ /* 0x000fc800000001ff */
[----:B------:R-:W-:Y:S05]  /*9b10*/  RET.REL.NODEC R2 `(_ZN7cutlass13device_kernelINS_4conv6kernel13ConvUniversalINS1_16ConvProblemShapeILNS1_8OperatorE0ELi3EEENS1_10collective14CollectiveConvINS1_47MainloopSm100TmaUmmaWarpSpecializedImplicitGemmILS5_0ELi16ELi3ELi1ELi2EN4cute5tupleIJNSA_1CILi2EEENSC_ILi1EEESE_EEEEENSB_IJNSC_ILi128EEENSC_ILi64EEENSB_IJNSC_ILi32EEEEEEEEENS_10tfloat32_tESM_NSA_8TiledMMAINSA_8MMA_AtomIJNSA_23SM100_MMA_TF32_2x1SM_SSISM_SM_fLi128ELi64ELNSA_4UMMA5MajorE0ELSR_0ELNSQ_7ScaleInE0ELSS_0EEEEEENSA_6LayoutINSB_IJSE_SE_SE_EEENSB_IJNSC_ILi0EEESX_SX_EEEEENSB_IJNSA_10UnderscoreES10_S10_EEEEENS7_6detail27Sm100ImplicitGemmTileTraitsINSA_25SM100_TMA_2SM_LOAD_IM2COLENSA_14ComposedLayoutINSA_7SwizzleILi3ELi4ELi3EEENSA_18smem_ptr_flag_bitsILi32EEENSV_INSB_IJNSC_ILi8EEESJ_EEENSB_IJSJ_SE_EEEEEEEvEENS14_INSA_18SM100_TMA_2SM_LOADES1F_vEEEENS_8epilogue10collective18CollectiveEpilogueINS1K_23Sm100TmaWarpSpecializedILi3ELi2ELi16ELb1ELb0EEEJNSB_IJSI_SI_SK_EEENSB_IJNSV_ISI_SE_EENSV_INSB_IJNSC_ILi16EEESD_EEENSB_IJSE_SJ_EEEEEEEESM_NSB_IJNSB_IJllllEEESE_SX_EEESM_S1X_NS1K_6fusion15FusionCallbacksIS1O_NS1Y_17LinearCombinationISM_fSM_fLNS_15FloatRoundStyleE2EEES1P_S1V_JEEENSA_5SM1004TMEM4LOAD26SM100_TMEM_LOAD_32dp32b16xENSA_20SM90_TMA_LOAD_IM2COLENS16_INS17_ILi2ELi4ELi3EEES1A_NSV_INSB_IJS1B_S1R_EEENSB_IJS1R_SE_EEEEEEENSA_39AutoVectorizingCopyWithAssumedAlignmentILi128EEENSA_21SM90_TMA_STORE_IM2COLES2D_S2F_S2F_EEEvvEEEEvNT_6ParamsE) ;  /* 0xffffff6402387950 */ /* 0x000fea0003c3ffff */
        .weak           $__internal_1_$__cuda_sm10x_tcgen05_guardrail_trap_phase_invalid_during_alloc
        .type           $__internal_1_$__cuda_sm10x_tcgen05_guardrail_trap_phase_invalid_during_alloc,@function
        .size           $__internal_1_$__cuda_sm10x_tcgen05_guardrail_trap_phase_invalid_during_alloc,($__internal_2_$__cuda_sm10x_tcgen05_guardrail_trap_unallocated_columns_being_dealloced - $__internal_1_$__cuda_sm10x_tcgen05_guardrail_trap_phase_invalid_during_alloc)
$__internal_1_$__cuda_sm10x_tcgen05_guardrail_trap_phase_invalid_during_alloc:
[----:B------:R-:W-:Y:S05]  /*9b20*/  BPT.TRAP 0x1 ;  /* 0x000000040000795c */ /* 0x000fea0000300000 */
[----:B------:R-:W-:-:S04]  /*9b30*/  MOV R5, 0x0 ;  /* 0x0000000000057802 */ /* 0x000fc80000000f00 */
[----:B------:R-:W-:Y:S05]  /*9b40*/  RET.REL.NODEC R4 `(_ZN7cutlass13device_kernelINS_4conv6kernel13ConvUniversalINS1_16ConvProblemShapeILNS1_8OperatorE0ELi3EEENS1_10collective14CollectiveConvINS1_47MainloopSm100TmaUmmaWarpSpecializedImplicitGemmILS5_0ELi16ELi3ELi1ELi2EN4cute5tupleIJNSA_1CILi2EEENSC_ILi1EEESE_EEEEENSB_IJNSC_ILi128EEENSC_ILi64EEENSB_IJNSC_ILi32EEEEEEEEENS_10tfloat32_tESM_NSA_8TiledMMAINSA_8MMA_AtomIJNSA_23SM100_MMA_TF32_2x1SM_SSISM_SM_fLi128ELi64ELNSA_4UMMA5MajorE0ELSR_0ELNSQ_7ScaleInE0ELSS_0EEEEEENSA_6LayoutINSB_IJSE_SE_SE_EEENSB_IJNSC_ILi0EEESX_SX_EEEEENSB_IJNSA_10UnderscoreES10_S10_EEEEENS7_6detail27Sm100ImplicitGemmTileTraitsINSA_25SM100_TMA_2SM_LOAD_IM2COLENSA_14ComposedLayoutINSA_7SwizzleILi3ELi4ELi3EEENSA_18smem_ptr_flag_bitsILi32EEENSV_INSB_IJNSC_ILi8EEESJ_EEENSB_IJSJ_SE_EEEEEEEvEENS14_INSA_18SM100_TMA_2SM_LOADES1F_vEEEENS_8epilogue10collective18CollectiveEpilogueINS1K_23Sm100TmaWarpSpecializedILi3ELi2ELi16ELb1ELb0EEEJNSB_IJSI_SI_SK_EEENSB_IJNSV_ISI_SE_EENSV_INSB_IJNSC_ILi16EEESD_EEENSB_IJSE_SJ_EEEEEEEESM_NSB_IJNSB_IJllllEEESE_SX_EEESM_S1X_NS1K_6fusion15FusionCallbacksIS1O_NS1Y_17LinearCombinationISM_fSM_fLNS_15FloatRoundStyleE2EEES1P_S1V_JEEENSA_5SM1004TMEM4LOAD26SM100_TMEM_LOAD_32dp32b16xENSA_20SM90_TMA_LOAD_IM2COLENS16_INS17_ILi2ELi4ELi3EEES1A_NSV_INSB_IJS1B_S1R_EEENSB_IJS1R_SE_EEEEEEENSA_39AutoVectorizingCopyWithAssumedAlignmentILi128EEENSA_21SM90_TMA_STORE_IM2COLES2D_S2F_S2F_EEEvvEEEEvNT_6ParamsE) ;  /* 0xffffff64042c7950 */ /* 0x000fea0003c3ffff */
        .weak           $__internal_2_$__cuda_sm10x_tcgen05_guardrail_trap_unallocated_columns_being_dealloced
        .type           $__internal_2_$__cuda_sm10x_tcgen05_guardrail_trap_unallocated_columns_being_dealloced,@function
        .size           $__internal_2_$__cuda_sm10x_tcgen05_guardrail_trap_unallocated_columns_being_dealloced,(.L_x_202 - $__internal_2_$__cuda_sm10x_tcgen05_guardrail_trap_unallocated_columns_being_dealloced)
$__internal_2_$__cuda_sm10x_tcgen05_guardrail_trap_unallocated_columns_being_dealloced:
[----:B------:R-:W-:Y:S05]  /*9b50*/  BPT.TRAP 0x1 ;  /* 0x000000040000795c */ /* 0x000fea0000300000 */
[----:B------:R-:W-:-:S04]  /*9b60*/  HFMA2 R3, -RZ, RZ, 0, 0 ;  /* 0x00000000ff037431 */ /* 0x000fc800000001ff */
[----:B------:R-:W-:Y:S05]  /*9b70*/  RET.REL.NODEC R2 `(_ZN7cutlass13device_kernelINS_4conv6kernel13ConvUniversalINS1_16ConvProblemShapeILNS1_8OperatorE0ELi3EEENS1_10collective14CollectiveConvINS1_47MainloopSm100TmaUmmaWarpSpecializedImplicitGemmILS5_0ELi16ELi3ELi1ELi2EN4cute5tupleIJNSA_1CILi2EEENSC_ILi1EEESE_EEEEENSB_IJNSC_ILi128EEENSC_ILi64EEENSB_IJNSC_ILi32EEEEEEEEENS_10tfloat32_tESM_NSA_8TiledMMAINSA_8MMA_AtomIJNSA_23SM100_MMA_TF32_2x1SM_SSISM_SM_fLi128ELi64ELNSA_4UMMA5MajorE0ELSR_0ELNSQ_7ScaleInE0ELSS_0EEEEEENSA_6LayoutINSB_IJSE_SE_SE_EEENSB_IJNSC_ILi0EEESX_SX_EEEEENSB_IJNSA_10UnderscoreES10_S10_EEEEENS7_6detail27Sm100ImplicitGemmTileTraitsINSA_25SM100_TMA_2SM_LOAD_IM2COLENSA_14ComposedLayoutINSA_7SwizzleILi3ELi4ELi3EEENSA_18smem_ptr_flag_bitsILi32EEENSV_INSB_IJNSC_ILi8EEESJ_EEENSB_IJSJ_SE_EEEEEEEvEENS14_INSA_18SM100_TMA_2SM_LOADES1F_vEEEENS_8epilogue10collective18CollectiveEpilogueINS1K_23Sm100TmaWarpSpecializedILi3ELi2ELi16ELb1ELb0EEEJNSB_IJSI_SI_SK_EEENSB_IJNSV_ISI_SE_EENSV_INSB_IJNSC_ILi16EEESD_EEENSB_IJSE_SJ_EEEEEEEESM_NSB_IJNSB_IJllllEEESE_SX_EEESM_S1X_NS1K_6fusion15FusionCallbacksIS1O_NS1Y_17LinearCombinationISM_fSM_fLNS_15FloatRoundStyleE2EEES1P_S1V_JEEENSA_5SM1004TMEM4LOAD26SM100_TMEM_LOAD_32dp32b16xENSA_20SM90_TMA_LOAD_IM2COLENS16_INS17_ILi2ELi4ELi3EEES1A_NSV_INSB_IJS1B_S1R_EEENSB_IJS1R_SE_EEEEEEENSA_39AutoVectorizingCopyWithAssumedAlignmentILi128EEENSA_21SM90_TMA_STORE_IM2COLES2D_S2F_S2F_EEEvvEEEEvNT_6ParamsE) ;  /* 0xffffff6402207950 */ /* 0x000fea0003c3ffff */
.L_x_201:
[----:B------:R-:W-:-:S00]  /*9b80*/  BRA `(.L_x_201) ;  /* 0xfffffffc00fc7947 */ /* 0x000fc0000383ffff */
[----:B------:R-:W-:-:S00]  /*9b90*/  NOP ;  /* 0x0000000000007918 */ /* 0x000fc00000000000 */
        /* <DEDUP_REMOVED lines=14> */
.L_x_202:


//--------------------- .nv.global.init           --------------------------
	.section	.nv.global.init,"aw",@progbits
.nv.global.init:
	.type		$str$29,@object
	.size		$str$29,($str$30 - $str$29)
$str$29:
        /*0000*/ 	.byte	0x28, 0x61, 0x64, 0x64, 0x72, 0x65, 0x73, 0x73, 0x20, 0x26, 0x20, 0x6d, 0x61, 0x73, 0x6b, 0x29
        /*0010*/ 	.byte	0x20, 0x3d, 0x3d, 0x20, 0x30, 0x00
	.type		$str$30,@object
	.size		$str$30,($str$28 - $str$30)
$str$30:
        /*0016*/ 	.byte	0x2f, 0x74, 0x6d, 0x70, 0x2f, 0x63, 0x75, 0x74, 0x6c, 0x61, 0x73, 0x73, 0x5f, 0x73, 0x77, 0x65
        /*0026*/ 	.byte	0x65, 0x70, 0x5f, 0x73, 0x72, 0x63, 0x2f, 0x69, 0x6e, 0x63, 0x6c, 0x75, 0x64, 0x65, 0x2f, 0x63
        /*0036*/ 	.byte	0x75, 0x74, 0x65, 0x2f, 0x70, 0x6f, 0x69, 0x6e, 0x74, 0x65, 0x72, 0x5f, 0x66, 0x6c, 0x61, 0x67
        /*0046*/ 	.byte	0x67, 0x65, 0x64, 0x2e, 0x68, 0x70, 0x70, 0x00
	.type		$str$28,@object
	.size		$str$28,($str$27 - $str$28)
$str$28:
        /*004e*/ 	.byte	0x2f, 0x74, 0x6d, 0x70, 0x2f, 0x63, 0x75, 0x74, 0x6c, 0x61, 0x73, 0x73, 0x5f, 0x73, 0x77, 0x65
        /*005e*/ 	.byte	0x65, 0x70, 0x5f, 0x73, 0x72, 0x63, 0x2f, 0x69, 0x6e, 0x63, 0x6c, 0x75, 0x64, 0x65, 0x2f, 0x63
        /*006e*/ 	.byte	0x75, 0x74, 0x65, 0x2f, 0x61, 0x74, 0x6f, 0x6d, 0x2f, 0x63, 0x6f, 0x70, 0x79, 0x5f, 0x74, 0x72
        /*007e*/ 	.byte	0x61, 0x69, 0x74, 0x73, 0x5f, 0x73, 0x6d, 0x31, 0x30, 0x30, 0x2e, 0x68, 0x70, 0x70, 0x00
	.type		$str$27,@object
	.size		$str$27,(__unnamed_1 - $str$27)
$str$27:
        /*008d*/ 	.byte	0x28, 0x28, 0x75, 0x69, 0x6e, 0x74, 0x33, 0x32, 0x5f, 0x74, 0x28, 0x74, 0x68, 0x72, 0x65, 0x61
        /*009d*/ 	.byte	0x64, 0x49, 0x64, 0x78, 0x2e, 0x78, 0x29, 0x20, 0x2f, 0x20, 0x33, 0x32, 0x29, 0x20, 0x25, 0x20
        /*00ad*/ 	.byte	0x34, 0x29, 0x20, 0x3d, 0x3d, 0x20, 0x28, 0x28, 0x28, 0x74, 0x6d, 0x65, 0x6d, 0x5f, 0x61, 0x64
        /*00bd*/ 	.byte	0x64, 0x72, 0x20, 0x3e, 0x3e, 0x20, 0x31, 0x36, 0x29, 0x20, 0x2f, 0x20, 0x33, 0x32, 0x29, 0x20
        /*00cd*/ 	.byte	0x25, 0x20, 0x34, 0x29, 0x00
	.type		__unnamed_1,@object
	.size		__unnamed_1,(__unnamed_2 - __unnamed_1)
__unnamed_1:
        /*00d2*/ 	.byte	0x61, 0x75, 0x74, 0x6f, 0x20, 0x63, 0x75, 0x74, 0x65, 0x3a, 0x3a, 0x61, 0x73, 0x5f, 0x70, 0x6f
        /* <DEDUP_REMOVED lines=24> */
        /*0262*/ 	.byte	0x43, 0x3c, 0x32, 0x30, 0x34, 0x38, 0x3e, 0x3e, 0x3e, 0x3e, 0x5d, 0x00
	.type		__unnamed_2,@object
	.size		__unnamed_2,(.L_2 - __unnamed_2)
__unnamed_2:
        /* <DEDUP_REMOVED lines=42> */
        /*050e*/ 	.byte	0x3e, 0x5d, 0x00
.L_2:


//--------------------- .nv.shared._ZN7cutlass13device_kernelINS_4conv6kernel13ConvUniversalINS1_16ConvProblemShapeILNS1_8OperatorE0ELi3EEENS1_10collective14CollectiveConvINS1_47MainloopSm100TmaUmmaWarpSpecializedImplicitGemmILS5_0ELi16ELi3ELi1ELi2EN4cute5tupleIJNSA_1CILi2EEENSC_ILi1EEESE_EEEEENSB_IJNSC_ILi128EEENSC_ILi64EEENSB_IJNSC_ILi32EEEEEEEEENS_10tfloat32_tESM_NSA_8TiledMMAINSA_8MMA_AtomIJNSA_23SM100_MMA_TF32_2x1SM_SSISM_SM_fLi128ELi64ELNSA_4UMMA5MajorE0ELSR_0ELNSQ_7ScaleInE0ELSS_0EEEEEENSA_6LayoutINSB_IJSE_SE_SE_EEENSB_IJNSC_ILi0EEESX_SX_EEEEENSB_IJNSA_10UnderscoreES10_S10_EEEEENS7_6detail27Sm100ImplicitGemmTileTraitsINSA_25SM100_TMA_2SM_LOAD_IM2COLENSA_14ComposedLayoutINSA_7SwizzleILi3ELi4ELi3EEENSA_18smem_ptr_flag_bitsILi32EEENSV_INSB_IJNSC_ILi8EEESJ_EEENSB_IJSJ_SE_EEEEEEEvEENS14_INSA_18SM100_TMA_2SM_LOADES1F_vEEEENS_8epilogue10collective18CollectiveEpilogueINS1K_23Sm100TmaWarpSpecializedILi3ELi2ELi16ELb1ELb0EEEJNSB_IJSI_SI_SK_EEENSB_IJNSV_ISI_SE_EENSV_INSB_IJNSC_ILi16EEESD_EEENSB_IJSE_SJ_EEEEEEEESM_NSB_IJNSB_IJllllEEESE_SX_EEESM_S1X_NS1K_6fusion15FusionCallbacksIS1O_NS1Y_17LinearCombinationISM_fSM_fLNS_15FloatRoundStyleE2EEES1P_S1V_JEEENSA_5SM1004TMEM4LOAD26SM100_TMEM_LOAD_32dp32b16xENSA_20SM90_TMA_LOAD_IM2COLENS16_INS17_ILi2ELi4ELi3EEES1A_NSV_INSB_IJS1B_S1R_EEENSB_IJS1R_SE_EEEEEEENSA_39AutoVectorizingCopyWithAssumedAlignmentILi128EEENSA_21SM90_TMA_STORE_IM2COLES2D_S2F_S2F_EEEvvEEEEvNT_6ParamsE --------------------------
	.section	.nv.shared._ZN7cutlass13device_kernelINS_4conv6kernel13ConvUniversalINS1_16ConvProblemShapeILNS1_8OperatorE0ELi3EEENS1_10collective14CollectiveConvINS1_47MainloopSm100TmaUmmaWarpSpecializedImplicitGemmILS5_0ELi16ELi3ELi1ELi2EN4cute5tupleIJNSA_1CILi2EEENSC_ILi1EEESE_EEEEENSB_IJNSC_ILi128EEENSC_ILi64EEENSB_IJNSC_ILi32EEEEEEEEENS_10tfloat32_tESM_NSA_8TiledMMAINSA_8MMA_AtomIJNSA_23SM100_MMA_TF32_2x1SM_SSISM_SM_fLi128ELi64ELNSA_4UMMA5MajorE0ELSR_0ELNSQ_7ScaleInE0ELSS_0EEEEEENSA_6LayoutINSB_IJSE_SE_SE_EEENSB_IJNSC_ILi0EEESX_SX_EEEEENSB_IJNSA_10UnderscoreES10_S10_EEEEENS7_6detail27Sm100ImplicitGemmTileTraitsINSA_25SM100_TMA_2SM_LOAD_IM2COLENSA_14ComposedLayoutINSA_7SwizzleILi3ELi4ELi3EEENSA_18smem_ptr_flag_bitsILi32EEENSV_INSB_IJNSC_ILi8EEESJ_EEENSB_IJSJ_SE_EEEEEEEvEENS14_INSA_18SM100_TMA_2SM_LOADES1F_vEEEENS_8epilogue10collective18CollectiveEpilogueINS1K_23Sm100TmaWarpSpecializedILi3ELi2ELi16ELb1ELb0EEEJNSB_IJSI_SI_SK_EEENSB_IJNSV_ISI_SE_EENSV_INSB_IJNSC_ILi16EEESD_EEENSB_IJSE_SJ_EEEEEEEESM_NSB_IJNSB_IJllllEEESE_SX_EEESM_S1X_NS1K_6fusion15FusionCallbacksIS1O_NS1Y_17LinearCombinationISM_fSM_fLNS_15FloatRoundStyleE2EEES1P_S1V_JEEENSA_5SM1004TMEM4LOAD26SM100_TMEM_LOAD_32dp32b16xENSA_20SM90_TMA_LOAD_IM2COLENS16_INS17_ILi2ELi4ELi3EEES1A_NSV_INSB_IJS1B_S1R_EEENSB_IJS1R_SE_EEEEEEENSA_39AutoVectorizingCopyWithAssumedAlignmentILi128EEENSA_21SM90_TMA_STORE_IM2COLES2D_S2F_S2F_EEEvvEEEEvNT_6ParamsE,"aw",@nobits
	.sectionflags	@""
	.align	16
	.zero		1024


//--------------------- .nv.shared.reserved.0     --------------------------
	.section	.nv.shared.reserved.0,"aw",@nobits
	.weak		__nv_reservedSMEM_offset_0_alias
	.size		__nv_reservedSMEM_offset_0_alias, 0, 64
	.other		__nv_reservedSMEM_offset_0_alias,@"STO_CUDA_RESERVED_SHARED STV_DEFAULT"
__nv_reservedSMEM_offset_0_alias:
	.zero		0
.nv.shared.reserved.0:
	.zero		64
	.weak		__nv_reservedSMEM_tcgen05_partition
	.type		__nv_reservedSMEM_tcgen05_partition,@object
	.size		__nv_reservedSMEM_tcgen05_partition,(.L_0 - __nv_reservedSMEM_tcgen05_partition)
__nv_reservedSMEM_tcgen05_partition:
	.zero		32
.L_0:


//--------------------- .nv.global                --------------------------
	.section	.nv.global,"aw",@nobits
.nv.global:
	.type		_ZN39_INTERNAL_674cb179_4_k_cu_ca916f38_32234cute1_E,@object
	.size		_ZN39_INTERNAL_674cb179_4_k_cu_ca916f38_32234cute1_E,(_ZN39_INTERNAL_674cb179_4_k_cu_ca916f38_32234cuda3std3__45__cpo6cbeginE - _ZN39_INTERNAL_674cb179_4_k_cu_ca916f38_32234cute1_E)
_ZN39_INTERNAL_674cb179_4_k_cu_ca916f38_32234cute1_E:
	.zero		1
	.type		_ZN39_INTERNAL_674cb179_4_k_cu_ca916f38_32234cuda3std3__45__cpo6cbeginE,@object
	.size		_ZN39_INTERNAL_674cb179_4_k_cu_ca916f38_32234cuda3std3__45__cpo6cbeginE,(_ZN39_INTERNAL_674cb179_4_k_cu_ca916f38_32234cuda3std3__48in_placeE - _ZN39_INTERNAL_674cb179_4_k_cu_ca916f38_32234cuda3std3__45__cpo6cbeginE)
_ZN39_INTERNAL_674cb179_4_k_cu_ca916f38_32234cuda3std3__45__cpo6cbeginE:
	.zero		1
	.type		_ZN39_INTERNAL_674cb179_4_k_cu_ca916f38_32234cuda3std3__48in_placeE,@object
	.size		_ZN39_INTERNAL_674cb179_4_k_cu_ca916f38_32234cuda3std3__48in_placeE,(_ZN39_INTERNAL_674cb179_4_k_cu_ca916f38_32234cuda3std6ranges3__45__cpo9iter_moveE - _ZN39_INTERNAL_674cb179_4_k_cu_ca916f38_32234cuda3std3__48in_placeE)
_ZN39_INTERNAL_674cb179_4_k_cu_ca916f38_32234cuda3std3__48in_placeE:
	.zero		1
	.type		_ZN39_INTERNAL_674cb179_4_k_cu_ca916f38_32234cuda3std6ranges3__45__cpo9iter_moveE,@object
	.size		_ZN39_INTERNAL_674cb179_4_k_cu_ca916f38_32234cuda3std6ranges3__45__cpo9iter_moveE,(_ZN39_INTERNAL_674cb179_4_k_cu_ca916f38_32234cuda3std3__45__cpo5beginE - _ZN39_INTERNAL_674cb179_4_k_cu_ca916f38_32234cuda3std6ranges3__45__cpo9iter_moveE)
_ZN39_INTERNAL_674cb179_4_k_cu_ca916f38_32234cuda3std6ranges3__45__cpo9iter_moveE:
	.zero		1
	.type		_ZN39_INTERNAL_674cb179_4_k_cu_ca916f38_32234cuda3std3__45__cpo5beginE,@object
	.size		_ZN39_INTERNAL_674cb179_4_k_cu_ca916f38_32234cuda3std3__45__cpo5beginE,(_ZN39_INTERNAL_674cb179_4_k_cu_ca916f38_32234cuda3std3__441_GLOBAL__N__674cb179_4_k_cu_ca916f38_32236ignoreE - _ZN39_INTERNAL_674cb179_4_k_cu_ca916f38_32234cuda3std3__45__cpo5beginE)
_ZN39_INTERNAL_674cb179_4_k_cu_ca916f38_32234cuda3std3__45__cpo5beginE:
	.zero		1
	.type		_ZN39_INTERNAL_674cb179_4_k_cu_ca916f38_32234cuda3std3__441_GLOBAL__N__674cb179_4_k_cu_ca916f38_32236ignoreE,@object
	.size		_ZN39_INTERNAL_674cb179_4_k_cu_ca916f38_32234cuda3std3__441_GLOBAL__N__674cb179_4_k_cu_ca916f38_32236ignoreE,(_ZN39_INTERNAL_674cb179_4_k_cu_ca916f38_32234cute7productE - _ZN39_INTERNAL_674cb179_4_k_cu_ca916f38_32234cuda3std3__441_GLOBAL__N__674cb179_4_k_cu_ca916f38_32236ignoreE)
_ZN39_INTERNAL_674cb179_4_k_cu_ca916f38_32234cuda3std3__441_GLOBAL__N__674cb179_4_k_cu_ca916f38_32236ignoreE:
	.zero		1
	.type		_ZN39_INTERNAL_674cb179_4_k_cu_ca916f38_32234cute7productE,@object
	.size		_ZN39_INTERNAL_674cb179_4_k_cu_ca916f38_32234cute7productE,(_ZN39_INTERNAL_674cb179_4_k_cu_ca916f38_32234cuda3std3__45__cpo3endE - _ZN39_INTERNAL_674cb179_4_k_cu_ca916f38_32234cute7productE)
_ZN39_INTERNAL_674cb179_4_k_cu_ca916f38_32234cute7productE:
	.zero		1
	.type		_ZN39_INTERNAL_674cb179_4_k_cu_ca916f38_32234cuda3std3__45__cpo3endE,@object
	.size		_ZN39_INTERNAL_674cb179_4_k_cu_ca916f38_32234cuda3std3__45__cpo3endE,(_ZN39_INTERNAL_674cb179_4_k_cu_ca916f38_32234cuda3std3__419piecewise_constructE - _ZN39_INTERNAL_674cb179_4_k_cu_ca916f38_32234cuda3std3__45__cpo3endE)
_ZN39_INTERNAL_674cb179_4_k_cu_ca916f38_32234cuda3std3__45__cpo3endE:
	.zero		1
	.type		_ZN39_INTERNAL_674cb179_4_k_cu_ca916f38_32234cuda3std3__419piecewise_constructE,@object
	.size		_ZN39_INTERNAL_674cb179_4_k_cu_ca916f38_32234cuda3std3__419piecewise_constructE,(_ZN39_INTERNAL_674cb179_4_k_cu_ca916f38_32234cuda3std3__45__cpo4cendE - _ZN39_INTERNAL_674cb179_4_k_cu_ca916f38_32234cuda3std3__419piecewise_constructE)
_ZN39_INTERNAL_674cb179_4_k_cu_ca916f38_32234cuda3std3__419piecewise_constructE:
	.zero		1
	.type		_ZN39_INTERNAL_674cb179_4_k_cu_ca916f38_32234cuda3std3__45__cpo4cendE,@object
	.size		_ZN39_INTERNAL_674cb179_4_k_cu_ca916f38_32234cuda3std3__45__cpo4cendE,(_ZN39_INTERNAL_674cb179_4_k_cu_ca916f38_32234cuda3std6ranges3__45__cpo4swapE - _ZN39_INTERNAL_674cb179_4_k_cu_ca916f38_32234cuda3std3__45__cpo4cendE)
_ZN39_INTERNAL_674cb179_4_k_cu_ca916f38_32234cuda3std3__45__cpo4cendE:
	.zero		1
	.type		_ZN39_INTERNAL_674cb179_4_k_cu_ca916f38_32234cuda3std6ranges3__45__cpo4swapE,@object
	.size		_ZN39_INTERNAL_674cb179_4_k_cu_ca916f38_32234cuda3std6ranges3__45__cpo4swapE,(.L_10 - _ZN39_INTERNAL_674cb179_4_k_cu_ca916f38_32234cuda3std6ranges3__45__cpo4swapE)
_ZN39_INTERNAL_674cb179_4_k_cu_ca916f38_32234cuda3std6ranges3__45__cpo4swapE:
	.zero		1
.L_10:


//--------------------- .nv.constant0._ZN7cutlass13device_kernelINS_4conv6kernel13ConvUniversalINS1_16ConvProblemShapeILNS1_8OperatorE0ELi3EEENS1_10collective14CollectiveConvINS1_47MainloopSm100TmaUmmaWarpSpecializedImplicitGemmILS5_0ELi16ELi3ELi1ELi2EN4cute5tupleIJNSA_1CILi2EEENSC_ILi1EEESE_EEEEENSB_IJNSC_ILi128EEENSC_ILi64EEENSB_IJNSC_ILi32EEEEEEEEENS_10tfloat32_tESM_NSA_8TiledMMAINSA_8MMA_AtomIJNSA_23SM100_MMA_TF32_2x1SM_SSISM_SM_fLi128ELi64ELNSA_4UMMA5MajorE0ELSR_0ELNSQ_7ScaleInE0ELSS_0EEEEEENSA_6LayoutINSB_IJSE_SE_SE_EEENSB_IJNSC_ILi0EEESX_SX_EEEEENSB_IJNSA_10UnderscoreES10_S10_EEEEENS7_6detail27Sm100ImplicitGemmTileTraitsINSA_25SM100_TMA_2SM_LOAD_IM2COLENSA_14ComposedLayoutINSA_7SwizzleILi3ELi4ELi3EEENSA_18smem_ptr_flag_bitsILi32EEENSV_INSB_IJNSC_ILi8EEESJ_EEENSB_IJSJ_SE_EEEEEEEvEENS14_INSA_18SM100_TMA_2SM_LOADES1F_vEEEENS_8epilogue10collective18CollectiveEpilogueINS1K_23Sm100TmaWarpSpecializedILi3ELi2ELi16ELb1ELb0EEEJNSB_IJSI_SI_SK_EEENSB_IJNSV_ISI_SE_EENSV_INSB_IJNSC_ILi16EEESD_EEENSB_IJSE_SJ_EEEEEEEESM_NSB_IJNSB_IJllllEEESE_SX_EEESM_S1X_NS1K_6fusion15FusionCallbacksIS1O_NS1Y_17LinearCombinationISM_fSM_fLNS_15FloatRoundStyleE2EEES1P_S1V_JEEENSA_5SM1004TMEM4LOAD26SM100_TMEM_LOAD_32dp32b16xENSA_20SM90_TMA_LOAD_IM2COLENS16_INS17_ILi2ELi4ELi3EEES1A_NSV_INSB_IJS1B_S1R_EEENSB_IJS1R_SE_EEEEEEENSA_39AutoVectorizingCopyWithAssumedAlignmentILi128EEENSA_21SM90_TMA_STORE_IM2COLES2D_S2F_S2F_EEEvvEEEEvNT_6ParamsE --------------------------
	.section	.nv.constant0._ZN7cutlass13device_kernelINS_4conv6kernel13ConvUniversalINS1_16ConvProblemShapeILNS1_8OperatorE0ELi3EEENS1_10collective14CollectiveConvINS1_47MainloopSm100TmaUmmaWarpSpecializedImplicitGemmILS5_0ELi16ELi3ELi1ELi2EN4cute5tupleIJNSA_1CILi2EEENSC_ILi1EEESE_EEEEENSB_IJNSC_ILi128EEENSC_ILi64EEENSB_IJNSC_ILi32EEEEEEEEENS_10tfloat32_tESM_NSA_8TiledMMAINSA_8MMA_AtomIJNSA_23SM100_MMA_TF32_2x1SM_SSISM_SM_fLi128ELi64ELNSA_4UMMA5MajorE0ELSR_0ELNSQ_7ScaleInE0ELSS_0EEEEEENSA_6LayoutINSB_IJSE_SE_SE_EEENSB_IJNSC_ILi0EEESX_SX_EEEEENSB_IJNSA_10UnderscoreES10_S10_EEEEENS7_6detail27Sm100ImplicitGemmTileTraitsINSA_25SM100_TMA_2SM_LOAD_IM2COLENSA_14ComposedLayoutINSA_7SwizzleILi3ELi4ELi3EEENSA_18smem_ptr_flag_bitsILi32EEENSV_INSB_IJNSC_ILi8EEESJ_EEENSB_IJSJ_SE_EEEEEEEvEENS14_INSA_18SM100_TMA_2SM_LOADES1F_vEEEENS_8epilogue10collective18CollectiveEpilogueINS1K_23Sm100TmaWarpSpecializedILi3ELi2ELi16ELb1ELb0EEEJNSB_IJSI_SI_SK_EEENSB_IJNSV_ISI_SE_EENSV_INSB_IJNSC_ILi16EEESD_EEENSB_IJSE_SJ_EEEEEEEESM_NSB_IJNSB_IJllllEEESE_SX_EEESM_S1X_NS1K_6fusion15FusionCallbacksIS1O_NS1Y_17LinearCombinationISM_fSM_fLNS_15FloatRoundStyleE2EEES1P_S1V_JEEENSA_5SM1004TMEM4LOAD26SM100_TMEM_LOAD_32dp32b16xENSA_20SM90_TMA_LOAD_IM2COLENS16_INS17_ILi2ELi4ELi3EEES1A_NSV_INSB_IJS1B_S1R_EEENSB_IJS1R_SE_EEEEEEENSA_39AutoVectorizingCopyWithAssumedAlignmentILi128EEENSA_21SM90_TMA_STORE_IM2COLES2D_S2F_S2F_EEEvvEEEEvNT_6ParamsE,"a",@progbits
	.sectionflags	@""
	.align	4
.nv.constant0._ZN7cutlass13device_kernelINS_4conv6kernel13ConvUniversalINS1_16ConvProblemShapeILNS1_8OperatorE0ELi3EEENS1_10collective14CollectiveConvINS1_47MainloopSm100TmaUmmaWarpSpecializedImplicitGemmILS5_0ELi16ELi3ELi1ELi2EN4cute5tupleIJNSA_1CILi2EEENSC_ILi1EEESE_EEEEENSB_IJNSC_ILi128EEENSC_ILi64EEENSB_IJNSC_ILi32EEEEEEEEENS_10tfloat32_tESM_NSA_8TiledMMAINSA_8MMA_AtomIJNSA_23SM100_MMA_TF32_2x1SM_SSISM_SM_fLi128ELi64ELNSA_4UMMA5MajorE0ELSR_0ELNSQ_7ScaleInE0ELSS_0EEEEEENSA_6LayoutINSB_IJSE_SE_SE_EEENSB_IJNSC_ILi0EEESX_SX_EEEEENSB_IJNSA_10UnderscoreES10_S10_EEEEENS7_6detail27Sm100ImplicitGemmTileTraitsINSA_25SM100_TMA_2SM_LOAD_IM2COLENSA_14ComposedLayoutINSA_7SwizzleILi3ELi4ELi3EEENSA_18smem_ptr_flag_bitsILi32EEENSV_INSB_IJNSC_ILi8EEESJ_EEENSB_IJSJ_SE_EEEEEEEvEENS14_INSA_18SM100_TMA_2SM_LOADES1F_vEEEENS_8epilogue10collective18CollectiveEpilogueINS1K_23Sm100TmaWarpSpecializedILi3ELi2ELi16ELb1ELb0EEEJNSB_IJSI_SI_SK_EEENSB_IJNSV_ISI_SE_EENSV_INSB_IJNSC_ILi16EEESD_EEENSB_IJSE_SJ_EEEEEEEESM_NSB_IJNSB_IJllllEEESE_SX_EEESM_S1X_NS1K_6fusion15FusionCallbacksIS1O_NS1Y_17LinearCombinationISM_fSM_fLNS_15FloatRoundStyleE2EEES1P_S1V_JEEENSA_5SM1004TMEM4LOAD26SM100_TMEM_LOAD_32dp32b16xENSA_20SM90_TMA_LOAD_IM2COLENS16_INS17_ILi2ELi4ELi3EEES1A_NSV_INSB_IJS1B_S1R_EEENSB_IJS1R_SE_EEEEEEENSA_39AutoVectorizingCopyWithAssumedAlignmentILi128EEENSA_21SM90_TMA_STORE_IM2COLES2D_S2F_S2F_EEEvvEEEEvNT_6ParamsE:
	.zero		3200


//--------------------- SYMBOLS --------------------------

	.type		.nv.reservedSmem.offset0,@object
	.size		.nv.reservedSmem.offset0,0x4
	.type		.nv.reservedSmem.cap,@object
	.size		.nv.reservedSmem.cap,0x4
	.type		__assertfail,@function
